// auto-generated by cutlass_sweep.gemm — config: {"arch": "sm_90", "cluster_m": 1, "cluster_n": 1, "dtype": "fp16", "dtype_b": "fp16", "layout": "nt", "stages": 0, "tile_k": 32, "tile_m": 128, "tile_n": 160}
#include "cutlass/cutlass.h"
#include "cutlass/gemm/collective/collective_builder.hpp"
#include "cutlass/gemm/device/gemm_universal_adapter.h"
#include "cutlass/gemm/kernel/gemm_universal.hpp"
#include "cutlass/epilogue/collective/collective_builder.hpp"

using ElemA = cutlass::half_t;
using ElemB = cutlass::half_t;
using ElemCD = cutlass::half_t;
using Acc  = float;
using TileShape    = cute::Shape<cute::_128, cute::_160, cute::_32>;
using ClusterShape = cute::Shape<cute::_1, cute::_1, cute::_1>;

using CollectiveEpilogue = typename cutlass::epilogue::collective::CollectiveBuilder<
    cutlass::arch::Sm90, cutlass::arch::OpClassTensorOp,
    TileShape, ClusterShape,
    cutlass::epilogue::collective::EpilogueTileAuto,
    Acc, Acc,
    ElemCD, cutlass::layout::RowMajor, 128 / cutlass::sizeof_bits<ElemCD>::value,
    ElemCD, cutlass::layout::RowMajor, 128 / cutlass::sizeof_bits<ElemCD>::value,
    cutlass::epilogue::collective::EpilogueScheduleAuto
  >::CollectiveOp;

using CollectiveMainloop = typename cutlass::gemm::collective::CollectiveBuilder<
    cutlass::arch::Sm90, cutlass::arch::OpClassTensorOp,
    ElemA, cutlass::layout::RowMajor, 128 / cutlass::sizeof_bits<ElemA>::value,
    ElemB, cutlass::layout::ColumnMajor, 128 / cutlass::sizeof_bits<ElemB>::value,
    Acc,
    TileShape, ClusterShape,
    cutlass::gemm::collective::StageCountAutoCarveout<static_cast<int>(sizeof(typename CollectiveEpilogue::SharedStorage))>,
    cutlass::gemm::collective::KernelScheduleAuto
  >::CollectiveOp;

using GemmKernel = cutlass::gemm::kernel::GemmUniversal<
    cute::Shape<int,int,int,int>,
    CollectiveMainloop,
    CollectiveEpilogue
>;
using Gemm = cutlass::gemm::device::GemmUniversalAdapter<GemmKernel>;

// Force the device kernel symbol into the cubin without needing a host main.
auto* _anchor = &cutlass::device_kernel<GemmKernel>;


// ===== COMPILED SASS (sm_90a) =====

	.target	sm_90a

	.elftype	@"ET_EXEC"


//--------------------- .note.nv.tkinfo           --------------------------
	.section	.note.nv.tkinfo,"",@"SHT_NOTE"
	.sectionflags	@"SHF_NOTE_NV_TKINFO"
	.tkinfo
        /*0018*/ 	.word	0x00000002
        /*0030*/ 	.string	""
        /*0030*/ 	.string	"ptxas"
        /*0030*/ 	.string	"Cuda compilation tools, release 13.0, V13.0.88"
        /*0030*/ 	.string	"Build cuda_13.0.r13.0/compiler.36424714_0"
        /*0030*/ 	.string	"-arch sm_90a -m 64 "



//--------------------- .note.nv.cuinfo           --------------------------
	.section	.note.nv.cuinfo,"",@"SHT_NOTE"
	.sectionflags	@"SHF_NOTE_NV_CUINFO"
        /*0018*/ 	.short	0x0002
        /*001a*/ 	.short	0x005a
        /*001c*/ 	.short	0x0082
	.zero		2


//--------------------- .nv.info                  --------------------------
	.section	.nv.info,"",@"SHT_CUDA_INFO"
	.align	4


	//----- nvinfo : EIATTR_REGCOUNT
	.align		4
        /*0000*/ 	.byte	0x04, 0x2f
        /*0002*/ 	.short	(.L_15 - .L_14)
	.align		4
.L_14:
        /*0004*/ 	.word	index@(_ZN7cutlass13device_kernelINS_4gemm6kernel13GemmUniversalIN4cute5tupleIJiiiiEEENS1_10collective13CollectiveMmaINS1_34MainloopSm90TmaGmmaWarpSpecializedILi12ENS5_IJNS4_1CILi1EEESB_SB_EEENS1_35KernelTmaWarpSpecializedCooperativeEEENS5_IJNSA_ILi128EEENSA_ILi160EEENSA_ILi32EEEEEENS_6half_tENS5_IJlSB_lEEESJ_SK_NS4_8TiledMMAINS4_8MMA_AtomIJNS4_4SM904GMMA25MMA_64x32x16_F32F16F16_SSILNSO_5MajorE0ELSQ_0ELNSO_7ScaleInE1ELSR_1EEEEEENS4_6LayoutINS5_IJNSA_ILi2EEESB_SB_EEENS5_IJSB_NSA_ILi0EEESX_EEEEENS5_IJNS4_10UnderscoreES10_S10_EEEEENS4_13SM90_TMA_LOADENS4_14ComposedLayoutINS4_7SwizzleILi2ELi4ELi3EEENS4_18smem_ptr_flag_bitsILi16EEENSU_INS5_IJNSA_ILi8EEESH_EEENS5_IJSH_SB_EEEEEEEvNS4_8identityES13_S1D_vS1E_EENS_8epilogue10collective6detail29Sm90TmaWarpSpecializedAdapterINS1H_15DefaultEpilogueISJ_SK_SK_NS1G_6thread17LinearCombinationISJ_Li1EffLNS1L_9ScaleType4KindE0ELNS_15FloatRoundStyleE2ESJ_EENS1_15EpilogueDefaultEEEEEvvEEEEvNT_6ParamsE)
        /*0008*/ 	.word	0x000000a8


	//----- nvinfo : EIATTR_FRAME_SIZE
	.align		4
.L_15:
        /*000c*/ 	.byte	0x04, 0x11
        /*000e*/ 	.short	(.L_17 - .L_16)
	.align		4
.L_16:
        /*0010*/ 	.word	index@(_ZN7cutlass13device_kernelINS_4gemm6kernel13GemmUniversalIN4cute5tupleIJiiiiEEENS1_10collective13CollectiveMmaINS1_34MainloopSm90TmaGmmaWarpSpecializedILi12ENS5_IJNS4_1CILi1EEESB_SB_EEENS1_35KernelTmaWarpSpecializedCooperativeEEENS5_IJNSA_ILi128EEENSA_ILi160EEENSA_ILi32EEEEEENS_6half_tENS5_IJlSB_lEEESJ_SK_NS4_8TiledMMAINS4_8MMA_AtomIJNS4_4SM904GMMA25MMA_64x32x16_F32F16F16_SSILNSO_5MajorE0ELSQ_0ELNSO_7ScaleInE1ELSR_1EEEEEENS4_6LayoutINS5_IJNSA_ILi2EEESB_SB_EEENS5_IJSB_NSA_ILi0EEESX_EEEEENS5_IJNS4_10UnderscoreES10_S10_EEEEENS4_13SM90_TMA_LOADENS4_14ComposedLayoutINS4_7SwizzleILi2ELi4ELi3EEENS4_18smem_ptr_flag_bitsILi16EEENSU_INS5_IJNSA_ILi8EEESH_EEENS5_IJSH_SB_EEEEEEEvNS4_8identityES13_S1D_vS1E_EENS_8epilogue10collective6detail29Sm90TmaWarpSpecializedAdapterINS1H_15DefaultEpilogueISJ_SK_SK_NS1G_6thread17LinearCombinationISJ_Li1EffLNS1L_9ScaleType4KindE0ELNS_15FloatRoundStyleE2ESJ_EENS1_15EpilogueDefaultEEEEEvvEEEEvNT_6ParamsE)
        /*0014*/ 	.word	0x00000000


	//----- nvinfo : EIATTR_MIN_STACK_SIZE
	.align		4
.L_17:
        /*0018*/ 	.byte	0x04, 0x12
        /*001a*/ 	.short	(.L_19 - .L_18)
	.align		4
.L_18:
        /*001c*/ 	.word	index@(_ZN7cutlass13device_kernelINS_4gemm6kernel13GemmUniversalIN4cute5tupleIJiiiiEEENS1_10collective13CollectiveMmaINS1_34MainloopSm90TmaGmmaWarpSpecializedILi12ENS5_IJNS4_1CILi1EEESB_SB_EEENS1_35KernelTmaWarpSpecializedCooperativeEEENS5_IJNSA_ILi128EEENSA_ILi160EEENSA_ILi32EEEEEENS_6half_tENS5_IJlSB_lEEESJ_SK_NS4_8TiledMMAINS4_8MMA_AtomIJNS4_4SM904GMMA25MMA_64x32x16_F32F16F16_SSILNSO_5MajorE0ELSQ_0ELNSO_7ScaleInE1ELSR_1EEEEEENS4_6LayoutINS5_IJNSA_ILi2EEESB_SB_EEENS5_IJSB_NSA_ILi0EEESX_EEEEENS5_IJNS4_10UnderscoreES10_S10_EEEEENS4_13SM90_TMA_LOADENS4_14ComposedLayoutINS4_7SwizzleILi2ELi4ELi3EEENS4_18smem_ptr_flag_bitsILi16EEENSU_INS5_IJNSA_ILi8EEESH_EEENS5_IJSH_SB_EEEEEEEvNS4_8identityES13_S1D_vS1E_EENS_8epilogue10collective6detail29Sm90TmaWarpSpecializedAdapterINS1H_15DefaultEpilogueISJ_SK_SK_NS1G_6thread17LinearCombinationISJ_Li1EffLNS1L_9ScaleType4KindE0ELNS_15FloatRoundStyleE2ESJ_EENS1_15EpilogueDefaultEEEEEvvEEEEvNT_6ParamsE)
        /*0020*/ 	.word	0x00000000
.L_19:


//--------------------- .nv.compat                --------------------------
	.section	.nv.compat,"",@"SHT_CUDA_COMPAT_INFO"
	.align	4
        /*0000*/ 	.byte	0x02, 0x09, 0x01, 0x00, 0x02, 0x02, 0x04, 0x00, 0x02, 0x05, 0x05, 0x00, 0x03, 0x07, 0x01, 0x01
        /*0010*/ 	.byte	0x02, 0x03, 0x01, 0x00, 0x02, 0x06, 0x01, 0x00, 0x04, 0x0b, 0x08, 0x00, 0x00, 0x00, 0x00, 0x00
        /*0020*/ 	.byte	0x00, 0x00, 0x00, 0x00


//--------------------- .nv.info._ZN7cutlass13device_kernelINS_4gemm6kernel13GemmUniversalIN4cute5tupleIJiiiiEEENS1_10collective13CollectiveMmaINS1_34MainloopSm90TmaGmmaWarpSpecializedILi12ENS5_IJNS4_1CILi1EEESB_SB_EEENS1_35KernelTmaWarpSpecializedCooperativeEEENS5_IJNSA_ILi128EEENSA_ILi160EEENSA_ILi32EEEEEENS_6half_tENS5_IJlSB_lEEESJ_SK_NS4_8TiledMMAINS4_8MMA_AtomIJNS4_4SM904GMMA25MMA_64x32x16_F32F16F16_SSILNSO_5MajorE0ELSQ_0ELNSO_7ScaleInE1ELSR_1EEEEEENS4_6LayoutINS5_IJNSA_ILi2EEESB_SB_EEENS5_IJSB_NSA_ILi0EEESX_EEEEENS5_IJNS4_10UnderscoreES10_S10_EEEEENS4_13SM90_TMA_LOADENS4_14ComposedLayoutINS4_7SwizzleILi2ELi4ELi3EEENS4_18smem_ptr_flag_bitsILi16EEENSU_INS5_IJNSA_ILi8EEESH_EEENS5_IJSH_SB_EEEEEEEvNS4_8identityES13_S1D_vS1E_EENS_8epilogue10collective6detail29Sm90TmaWarpSpecializedAdapterINS1H_15DefaultEpilogueISJ_SK_SK_NS1G_6thread17LinearCombinationISJ_Li1EffLNS1L_9ScaleType4KindE0ELNS_15FloatRoundStyleE2ESJ_EENS1_15EpilogueDefaultEEEEEvvEEEEvNT_6ParamsE --------------------------
	.section	.nv.info._ZN7cutlass13device_kernelINS_4gemm6kernel13GemmUniversalIN4cute5tupleIJiiiiEEENS1_10collective13CollectiveMmaINS1_34MainloopSm90TmaGmmaWarpSpecializedILi12ENS5_IJNS4_1CILi1EEESB_SB_EEENS1_35KernelTmaWarpSpecializedCooperativeEEENS5_IJNSA_ILi128EEENSA_ILi160EEENSA_ILi32EEEEEENS_6half_tENS5_IJlSB_lEEESJ_SK_NS4_8TiledMMAINS4_8MMA_AtomIJNS4_4SM904GMMA25MMA_64x32x16_F32F16F16_SSILNSO_5MajorE0ELSQ_0ELNSO_7ScaleInE1ELSR_1EEEEEENS4_6LayoutINS5_IJNSA_ILi2EEESB_SB_EEENS5_IJSB_NSA_ILi0EEESX_EEEEENS5_IJNS4_10UnderscoreES10_S10_EEEEENS4_13SM90_TMA_LOADENS4_14ComposedLayoutINS4_7SwizzleILi2ELi4ELi3EEENS4_18smem_ptr_flag_bitsILi16EEENSU_INS5_IJNSA_ILi8EEESH_EEENS5_IJSH_SB_EEEEEEEvNS4_8identityES13_S1D_vS1E_EENS_8epilogue10collective6detail29Sm90TmaWarpSpecializedAdapterINS1H_15DefaultEpilogueISJ_SK_SK_NS1G_6thread17LinearCombinationISJ_Li1EffLNS1L_9ScaleType4KindE0ELNS_15FloatRoundStyleE2ESJ_EENS1_15EpilogueDefaultEEEEEvvEEEEvNT_6ParamsE,"",@"SHT_CUDA_INFO"
	.sectionflags	@""
	.align	4


	//----- nvinfo : EIATTR_CUDA_API_VERSION
	.align		4
        /*0000*/ 	.byte	0x04, 0x37
        /*0002*/ 	.short	(.L_21 - .L_20)
.L_20:
        /*0004*/ 	.word	0x00000082


	//----- nvinfo : EIATTR_KPARAM_INFO
	.align		4
.L_21:
        /*0008*/ 	.byte	0x04, 0x17
        /*000a*/ 	.short	(.L_23 - .L_22)
.L_22:
        /*000c*/ 	.word	0x00000000
        /*0010*/ 	.short	0x0000
        /*0012*/ 	.short	0x0070
        /*0014*/ 	.byte	0x00, 0xf0, 0x01, 0x10


	//----- nvinfo : EIATTR_SPARSE_MMA_MASK
	.align		4
.L_23:
        /*0018*/ 	.byte	0x03, 0x50
        /*001a*/ 	.short	0x0000


	//----- nvinfo : EIATTR_MAXREG_COUNT
	.align		4
        /*001c*/ 	.byte	0x03, 0x1b
        /*001e*/ 	.short	0x00a8


	//----- nvinfo : EIATTR_NUM_BARRIERS
	.align		4
        /*0020*/ 	.byte	0x02, 0x4c
        /*0022*/ 	.byte	0x01
	.zero		1


	//----- nvinfo : EIATTR_EXTERNS
	.align		4
        /*0024*/ 	.byte	0x04, 0x0f
        /*0026*/ 	.short	(.L_25 - .L_24)


	//   ....[0]....
	.align		4
.L_24:
        /*0028*/ 	.word	index@(__assertfail)


	//----- nvinfo : EIATTR_MERCURY_ISA_VERSION
	.align		4
.L_25:
        /*002c*/ 	.byte	0x03, 0x5f
        /*002e*/ 	.short	0x0101


	//----- nvinfo : EIATTR_INT_WARP_WIDE_INSTR_OFFSETS
	.align		4
        /*0030*/ 	.byte	0x04, 0x31
        /*0032*/ 	.short	(.L_27 - .L_26)


	//   ....[0]....
.L_26:
        /*0034*/ 	.word	0x000004e0


	//   ....[1]....
        /*0038*/ 	.word	0x00000510


	//   ....[2]....
        /*003c*/ 	.word	0x000005f0


	//----- nvinfo : EIATTR_COOP_GROUP_MASK_REGIDS
	.align		4
.L_27:
        /*0040*/ 	.byte	0x04, 0x29
        /*0042*/ 	.short	(.L_29 - .L_28)


	//   ....[0]....
.L_28:
        /*0044*/ 	.word	0xffffffff


	//   ....[1]....
        /*0048*/ 	.word	0xffffffff


	//   ....[2]....
        /*004c*/ 	.word	0xffffffff


	//   ....[3]....
        /*0050*/ 	.word	0xffffffff


	//   ....[4]....
        /*0054*/ 	.word	0xffffffff


	//----- nvinfo : EIATTR_COOP_GROUP_INSTR_OFFSETS
	.align		4
.L_29:
        /*0058*/ 	.byte	0x04, 0x28
        /*005a*/ 	.short	(.L_31 - .L_30)


	//   ....[0]....
.L_30:
        /*005c*/ 	.word	0x00000060


	//   ....[1]....
        /*0060*/ 	.word	0x00000070


	//   ....[2]....
        /*0064*/ 	.word	0x00000130


	//   ....[3]....
        /*0068*/ 	.word	0x000003f0


	//   ....[4]....
        /*006c*/ 	.word	0x000010a0


	//----- nvinfo : EIATTR_REG_RECONFIG
	.align		4
.L_31:
        /*0070*/ 	.byte	0x01, 0x54
	.zero		2


	//----- nvinfo : EIATTR_SYSCALL_OFFSETS
	.align		4
        /*0074*/ 	.byte	0x04, 0x46
        /*0076*/ 	.short	(.L_33 - .L_32)


	//   ....[0]....
.L_32:
        /*0078*/ 	.word	0x00001260


	//----- nvinfo : EIATTR_MBARRIER_INSTR_OFFSETS
	.align		4
.L_33:
        /*007c*/ 	.byte	0x04, 0x39
        /*007e*/ 	.short	(.L_35 - .L_34)


	//   ....[0]....
.L_34:
        /*0080*/ 	.word	0x00000250
        /*0084*/ 	.word	0x000000ff
        /*0088*/ 	.word	0x00000000
        /*008c*/ 	.short	0x0100
        /*008e*/ 	.byte	0x08
	.zero		1


	//   ....[1]....
        /*0090*/ 	.word	0x00000260
        /*0094*/ 	.word	0x000000ff
        /*0098*/ 	.word	0x00000060
        /*009c*/ 	.short	0x0100
        /*009e*/ 	.byte	0x08
	.zero		1


	//   ....[2]....
        /*00a0*/ 	.word	0x00000270
        /*00a4*/ 	.word	0x000000ff
        /*00a8*/ 	.word	0x00000008
        /*00ac*/ 	.short	0x0100
        /*00ae*/ 	.byte	0x08
	.zero		1


	//   ....[3]....
        /*00b0*/ 	.word	0x00000280
        /*00b4*/ 	.word	0x000000ff
        /*00b8*/ 	.word	0x00000068
        /*00bc*/ 	.short	0x0100
        /*00be*/ 	.byte	0x08
	.zero		1


	//   ....[4]....
        /*00c0*/ 	.word	0x00000290
        /*00c4*/ 	.word	0x000000ff
        /*00c8*/ 	.word	0x00000010
        /*00cc*/ 	.short	0x0100
        /*00ce*/ 	.byte	0x08
	.zero		1


	//   ....[5]....
        /*00d0*/ 	.word	0x000002a0
        /*00d4*/ 	.word	0x000000ff
        /*00d8*/ 	.word	0x00000070
        /*00dc*/ 	.short	0x0100
        /*00de*/ 	.byte	0x08
	.zero		1


	//   ....[6]....
        /*00e0*/ 	.word	0x000002b0
        /*00e4*/ 	.word	0x000000ff
        /*00e8*/ 	.word	0x00000018
        /*00ec*/ 	.short	0x0100
        /*00ee*/ 	.byte	0x08
	.zero		1


	//   ....[7]....
        /*00f0*/ 	.word	0x000002c0
        /*00f4*/ 	.word	0x000000ff
        /*00f8*/ 	.word	0x00000078
        /*00fc*/ 	.short	0x0100
        /*00fe*/ 	.byte	0x08
	.zero		1


	//   ....[8]....
        /*0100*/ 	.word	0x000002d0
        /*0104*/ 	.word	0x000000ff
        /*0108*/ 	.word	0x00000020
        /*010c*/ 	.short	0x0100
        /*010e*/ 	.byte	0x08
	.zero		1


	//   ....[9]....
        /*0110*/ 	.word	0x000002e0
        /*0114*/ 	.word	0x000000ff
        /*0118*/ 	.word	0x00000080
        /*011c*/ 	.short	0x0100
        /*011e*/ 	.byte	0x08
	.zero		1


	//   ....[10]....
        /*0120*/ 	.word	0x000002f0
        /*0124*/ 	.word	0x000000ff
        /*0128*/ 	.word	0x00000028
        /*012c*/ 	.short	0x0100
        /*012e*/ 	.byte	0x08
	.zero		1


	//   ....[11]....
        /*0130*/ 	.word	0x00000300
        /*0134*/ 	.word	0x000000ff
        /*0138*/ 	.word	0x00000088
        /*013c*/ 	.short	0x0100
        /*013e*/ 	.byte	0x08
	.zero		1


	//   ....[12]....
        /*0140*/ 	.word	0x00000310
        /*0144*/ 	.word	0x000000ff
        /*0148*/ 	.word	0x00000030
        /*014c*/ 	.short	0x0100
        /*014e*/ 	.byte	0x08
	.zero		1


	//   ....[13]....
        /*0150*/ 	.word	0x00000320
        /*0154*/ 	.word	0x000000ff
        /*0158*/ 	.word	0x00000090
        /*015c*/ 	.short	0x0100
        /*015e*/ 	.byte	0x08
	.zero		1


	//   ....[14]....
        /*0160*/ 	.word	0x00000330
        /*0164*/ 	.word	0x000000ff
        /*0168*/ 	.word	0x00000038
        /*016c*/ 	.short	0x0100
        /*016e*/ 	.byte	0x08
	.zero		1


	//   ....[15]....
        /*0170*/ 	.word	0x00000340
        /*0174*/ 	.word	0x000000ff
        /*0178*/ 	.word	0x00000098
        /*017c*/ 	.short	0x0100
        /*017e*/ 	.byte	0x08
	.zero		1


	//   ....[16]....
        /*0180*/ 	.word	0x00000350
        /*0184*/ 	.word	0x000000ff
        /*0188*/ 	.word	0x00000040
        /*018c*/ 	.short	0x0100
        /*018e*/ 	.byte	0x08
	.zero		1


	//   ....[17]....
        /*0190*/ 	.word	0x00000360
        /*0194*/ 	.word	0x000000ff
        /*0198*/ 	.word	0x000000a0
        /*019c*/ 	.short	0x0100
        /*019e*/ 	.byte	0x08
	.zero		1


	//   ....[18]....
        /*01a0*/ 	.word	0x00000370
        /*01a4*/ 	.word	0x000000ff
        /*01a8*/ 	.word	0x00000048
        /*01ac*/ 	.short	0x0100
        /*01ae*/ 	.byte	0x08
	.zero		1


	//   ....[19]....
        /*01b0*/ 	.word	0x00000380
        /*01b4*/ 	.word	0x000000ff
        /*01b8*/ 	.word	0x000000a8
        /*01bc*/ 	.short	0x0100
        /*01be*/ 	.byte	0x08
	.zero		1


	//   ....[20]....
        /*01c0*/ 	.word	0x00000390
        /*01c4*/ 	.word	0x000000ff
        /*01c8*/ 	.word	0x00000050
        /*01cc*/ 	.short	0x0100
        /*01ce*/ 	.byte	0x08
	.zero		1


	//   ....[21]....
        /*01d0*/ 	.word	0x000003a0
        /*01d4*/ 	.word	0x000000ff
        /*01d8*/ 	.word	0x000000b0
        /*01dc*/ 	.short	0x0100
        /*01de*/ 	.byte	0x08
	.zero		1


	//   ....[22]....
        /*01e0*/ 	.word	0x000003b0
        /*01e4*/ 	.word	0x000000ff
        /*01e8*/ 	.word	0x00000058
        /*01ec*/ 	.short	0x0100
        /*01ee*/ 	.byte	0x08
	.zero		1


	//   ....[23]....
        /*01f0*/ 	.word	0x000003c0
        /*01f4*/ 	.word	0x000000ff
        /*01f8*/ 	.word	0x000000b8
        /*01fc*/ 	.short	0x0100
        /*01fe*/ 	.byte	0x08
	.zero		1


	//   ....[24]....
        /*0200*/ 	.word	0x00000660
        /*0204*/ 	.word	0x000000ff
        /*0208*/ 	.word	0x000000d0
        /*020c*/ 	.short	0x0100
        /*020e*/ 	.byte	0x06
	.zero		1


	//   ....[25]....
        /*0210*/ 	.word	0x000006c0
        /*0214*/ 	.word	0x000000ff
        /*0218*/ 	.word	0x000000d8
        /*021c*/ 	.short	0x0100
        /*021e*/ 	.byte	0x06
	.zero		1


	//   ....[26]....
        /*0220*/ 	.word	0x000012e0
        /*0224*/ 	.word	0x00000003
        /*0228*/ 	.word	0x00000000
        /*022c*/ 	.short	0x010a
        /*022e*/ 	.byte	0x3f
	.zero		1


	//   ....[27]....
        /*0230*/ 	.word	0x00001320
        /*0234*/ 	.word	0x00000003
        /*0238*/ 	.word	0x00000000
        /*023c*/ 	.short	0x010a
        /*023e*/ 	.byte	0x3f
	.zero		1


	//   ....[28]....
        /*0240*/ 	.word	0x000018e0
        /*0244*/ 	.word	0x000000ff
        /*0248*/ 	.word	0x00000000
        /*024c*/ 	.short	0x010a
        /*024e*/ 	.byte	0x08
	.zero		1


	//   ....[29]....
        /*0250*/ 	.word	0x00001920
        /*0254*/ 	.word	0x000000ff
        /*0258*/ 	.word	0x00000000
        /*025c*/ 	.short	0x010a
        /*025e*/ 	.byte	0x08
	.zero		1


	//   ....[30]....
        /*0260*/ 	.word	0x00001da0
        /*0264*/ 	.word	0x000000ff
        /*0268*/ 	.word	0x00000000
        /*026c*/ 	.short	0x0101
        /*026e*/ 	.byte	0x08
	.zero		1


	//   ....[31]....
        /*0270*/ 	.word	0x00001f50
        /*0274*/ 	.word	0x00000000
        /*0278*/ 	.word	0x00000000
        /*027c*/ 	.short	0x0101
        /*027e*/ 	.byte	0x3f
	.zero		1


	//   ....[32]....
        /*0280*/ 	.word	0x000080b0
        /*0284*/ 	.word	0x0000000e
        /*0288*/ 	.word	0x00000060
        /*028c*/ 	.short	0x010a
        /*028e*/ 	.byte	0x3f
	.zero		1


	//   ....[33]....
        /*0290*/ 	.word	0x00008430
        /*0294*/ 	.word	0x00000006
        /*0298*/ 	.word	0x000000d8
        /*029c*/ 	.short	0x0101
        /*029e*/ 	.byte	0x3f
	.zero		1


	//   ....[34]....
        /*02a0*/ 	.word	0x00008b60
        /*02a4*/ 	.word	0x00000007
        /*02a8*/ 	.word	0x00000000
        /*02ac*/ 	.short	0x010a
        /*02ae*/ 	.byte	0x3f
	.zero		1


	//   ....[35]....
        /*02b0*/ 	.word	0x00008be0
        /*02b4*/ 	.word	0x00000009
        /*02b8*/ 	.word	0x00000000
        /*02bc*/ 	.short	0x010a
        /*02be*/ 	.byte	0x3f
	.zero		1


	//   ....[36]....
        /*02c0*/ 	.word	0x00008c70
        /*02c4*/ 	.word	0x00000006
        /*02c8*/ 	.word	0x00000000
        /*02cc*/ 	.short	0x010a
        /*02ce*/ 	.byte	0x3f
	.zero		1


	//   ....[37]....
        /*02d0*/ 	.word	0x00008d00
        /*02d4*/ 	.word	0x00000009
        /*02d8*/ 	.word	0x00000000
        /*02dc*/ 	.short	0x010a
        /*02de*/ 	.byte	0x3f
	.zero		1


	//   ....[38]....
        /*02e0*/ 	.word	0x00008d90
        /*02e4*/ 	.word	0x00000006
        /*02e8*/ 	.word	0x00000000
        /*02ec*/ 	.short	0x010a
        /*02ee*/ 	.byte	0x3f
	.zero		1


	//   ....[39]....
        /*02f0*/ 	.word	0x00008e20
        /*02f4*/ 	.word	0x00000009
        /*02f8*/ 	.word	0x00000000
        /*02fc*/ 	.short	0x010a
        /*02fe*/ 	.byte	0x3f
	.zero		1


	//   ....[40]....
        /*0300*/ 	.word	0x00008eb0
        /*0304*/ 	.word	0x00000006
        /*0308*/ 	.word	0x00000000
        /*030c*/ 	.short	0x010a
        /*030e*/ 	.byte	0x3f
	.zero		1


	//   ....[41]....
        /*0310*/ 	.word	0x00008f40
        /*0314*/ 	.word	0x00000009
        /*0318*/ 	.word	0x00000000
        /*031c*/ 	.short	0x010a
        /*031e*/ 	.byte	0x3f
	.zero		1


	//   ....[42]....
        /*0320*/ 	.word	0x00008fd0
        /*0324*/ 	.word	0x00000006
        /*0328*/ 	.word	0x00000000
        /*032c*/ 	.short	0x010a
        /*032e*/ 	.byte	0x3f
	.zero		1


	//   ....[43]....
        /*0330*/ 	.word	0x00009060
        /*0334*/ 	.word	0x00000009
        /*0338*/ 	.word	0x00000000
        /*033c*/ 	.short	0x010a
        /*033e*/ 	.byte	0x3f
	.zero		1


	//   ....[44]....
        /*0340*/ 	.word	0x000090f0
        /*0344*/ 	.word	0x00000006
        /*0348*/ 	.word	0x00000000
        /*034c*/ 	.short	0x010a
        /*034e*/ 	.byte	0x3f
	.zero		1


	//   ....[45]....
        /*0350*/ 	.word	0x00009180
        /*0354*/ 	.word	0x00000003
        /*0358*/ 	.word	0x00000000
        /*035c*/ 	.short	0x010a
        /*035e*/ 	.byte	0x3f
	.zero		1


	//   ....[46]....
        /*0360*/ 	.word	0x000091e0
        /*0364*/ 	.word	0x00000003
        /*0368*/ 	.word	0x00000000
        /*036c*/ 	.short	0x010a
        /*036e*/ 	.byte	0x3f
	.zero		1


	//   ....[47]....
        /*0370*/ 	.word	0x00009240
        /*0374*/ 	.word	0x00000005
        /*0378*/ 	.word	0x00000000
        /*037c*/ 	.short	0x010a
        /*037e*/ 	.byte	0x3f
	.zero		1


	//   ....[48]....
        /*0380*/ 	.word	0x00009310
        /*0384*/ 	.word	0x0000000e
        /*0388*/ 	.word	0x00000060
        /*038c*/ 	.short	0x010a
        /*038e*/ 	.byte	0x3f
	.zero		1


	//   ....[49]....
        /*0390*/ 	.word	0x000093e0
        /*0394*/ 	.word	0x00000007
        /*0398*/ 	.word	0x00000000
        /*039c*/ 	.short	0x010a
        /*039e*/ 	.byte	0x3f
	.zero		1


	//   ....[50]....
        /*03a0*/ 	.word	0x00009430
        /*03a4*/ 	.word	0x00000009
        /*03a8*/ 	.word	0x00000000
        /*03ac*/ 	.short	0x010a
        /*03ae*/ 	.byte	0x3f
	.zero		1


	//   ....[51]....
        /*03b0*/ 	.word	0x00009480
        /*03b4*/ 	.word	0x00000006
        /*03b8*/ 	.word	0x00000000
        /*03bc*/ 	.short	0x010a
        /*03be*/ 	.byte	0x3f
	.zero		1


	//   ....[52]....
        /*03c0*/ 	.word	0x000094d0
        /*03c4*/ 	.word	0x00000009
        /*03c8*/ 	.word	0x00000000
        /*03cc*/ 	.short	0x010a
        /*03ce*/ 	.byte	0x3f
	.zero		1


	//   ....[53]....
        /*03d0*/ 	.word	0x00009520
        /*03d4*/ 	.word	0x00000006
        /*03d8*/ 	.word	0x00000000
        /*03dc*/ 	.short	0x010a
        /*03de*/ 	.byte	0x3f
	.zero		1


	//   ....[54]....
        /*03e0*/ 	.word	0x00009570
        /*03e4*/ 	.word	0x00000009
        /*03e8*/ 	.word	0x00000000
        /*03ec*/ 	.short	0x010a
        /*03ee*/ 	.byte	0x3f
	.zero		1


	//   ....[55]....
        /*03f0*/ 	.word	0x000095c0
        /*03f4*/ 	.word	0x00000006
        /*03f8*/ 	.word	0x00000000
        /*03fc*/ 	.short	0x010a
        /*03fe*/ 	.byte	0x3f
	.zero		1


	//   ....[56]....
        /*0400*/ 	.word	0x00009610
        /*0404*/ 	.word	0x00000009
        /*0408*/ 	.word	0x00000000
        /*040c*/ 	.short	0x010a
        /*040e*/ 	.byte	0x3f
	.zero		1


	//   ....[57]....
        /*0410*/ 	.word	0x00009660
        /*0414*/ 	.word	0x00000006
        /*0418*/ 	.word	0x00000000
        /*041c*/ 	.short	0x010a
        /*041e*/ 	.byte	0x3f
	.zero		1


	//   ....[58]....
        /*0420*/ 	.word	0x000096b0
        /*0424*/ 	.word	0x00000009
        /*0428*/ 	.word	0x00000000
        /*042c*/ 	.short	0x010a
        /*042e*/ 	.byte	0x3f
	.zero		1


	//   ....[59]....
        /*0430*/ 	.word	0x00009700
        /*0434*/ 	.word	0x00000006
        /*0438*/ 	.word	0x00000000
        /*043c*/ 	.short	0x010a
        /*043e*/ 	.byte	0x3f
	.zero		1


	//----- nvinfo : EIATTR_NUM_MBARRIERS
	.align		4
.L_35:
        /*0440*/ 	.byte	0x03, 0x38
        /*0442*/ 	.short	0x001a


	//----- nvinfo : EIATTR_EXIT_INSTR_OFFSETS
	.align		4
        /*0444*/ 	.byte	0x04, 0x1c
        /*0446*/ 	.short	(.L_37 - .L_36)


	//   ....[0]....
.L_36:
        /*0448*/ 	.word	0x00000710


	//   ....[1]....
        /*044c*/ 	.word	0x00000fd0


	//   ....[2]....
        /*0450*/ 	.word	0x00007720


	//   ....[3]....
        /*0454*/ 	.word	0x00007d50


	//   ....[4]....
        /*0458*/ 	.word	0x000091d0


	//----- nvinfo : EIATTR_MAX_THREADS
	.align		4
.L_37:
        /*045c*/ 	.byte	0x04, 0x05
        /*045e*/ 	.short	(.L_39 - .L_38)
.L_38:
        /*0460*/ 	.word	0x00000180
        /*0464*/ 	.word	0x00000001
        /*0468*/ 	.word	0x00000001


	//----- nvinfo : EIATTR_CRS_STACK_SIZE
	.align		4
.L_39:
        /*046c*/ 	.byte	0x04, 0x1e
        /*046e*/ 	.short	(.L_41 - .L_40)
.L_40:
        /*0470*/ 	.word	0x00000000


	//----- nvinfo : EIATTR_CBANK_PARAM_SIZE
	.align		4
.L_41:
        /*0474*/ 	.byte	0x03, 0x19
        /*0476*/ 	.short	0x0470


	//----- nvinfo : EIATTR_PARAM_CBANK
	.align		4
        /*0478*/ 	.byte	0x04, 0x0a
        /*047a*/ 	.short	(.L_43 - .L_42)
	.align		4
.L_42:
        /*047c*/ 	.word	index@(.nv.constant0._ZN7cutlass13device_kernelINS_4gemm6kernel13GemmUniversalIN4cute5tupleIJiiiiEEENS1_10collective13CollectiveMmaINS1_34MainloopSm90TmaGmmaWarpSpecializedILi12ENS5_IJNS4_1CILi1EEESB_SB_EEENS1_35KernelTmaWarpSpecializedCooperativeEEENS5_IJNSA_ILi128EEENSA_ILi160EEENSA_ILi32EEEEEENS_6half_tENS5_IJlSB_lEEESJ_SK_NS4_8TiledMMAINS4_8MMA_AtomIJNS4_4SM904GMMA25MMA_64x32x16_F32F16F16_SSILNSO_5MajorE0ELSQ_0ELNSO_7ScaleInE1ELSR_1EEEEEENS4_6LayoutINS5_IJNSA_ILi2EEESB_SB_EEENS5_IJSB_NSA_ILi0EEESX_EEEEENS5_IJNS4_10UnderscoreES10_S10_EEEEENS4_13SM90_TMA_LOADENS4_14ComposedLayoutINS4_7SwizzleILi2ELi4ELi3EEENS4_18smem_ptr_flag_bitsILi16EEENSU_INS5_IJNSA_ILi8EEESH_EEENS5_IJSH_SB_EEEEEEEvNS4_8identityES13_S1D_vS1E_EENS_8epilogue10collective6detail29Sm90TmaWarpSpecializedAdapterINS1H_15DefaultEpilogueISJ_SK_SK_NS1G_6thread17LinearCombinationISJ_Li1EffLNS1L_9ScaleType4KindE0ELNS_15FloatRoundStyleE2ESJ_EENS1_15EpilogueDefaultEEEEEvvEEEEvNT_6ParamsE)
        /*0480*/ 	.short	0x0210
        /*0482*/ 	.short	0x0470


	//----- nvinfo : EIATTR_SW_WAR
	.align		4
.L_43:
        /*0484*/ 	.byte	0x04, 0x36
        /*0486*/ 	.short	(.L_45 - .L_44)
.L_44:
        /*0488*/ 	.word	0x00000008
.L_45:


//--------------------- .nv.callgraph             --------------------------
	.section	.nv.callgraph,"",@"SHT_CUDA_CALLGRAPH"
	.align	4
	.sectionentsize	8
	.align		4
        /*0000*/ 	.word	0x00000000
	.align		4
        /*0004*/ 	.word	0xffffffff
	.align		4
        /*0008*/ 	.word	index@(_ZN7cutlass13device_kernelINS_4gemm6kernel13GemmUniversalIN4cute5tupleIJiiiiEEENS1_10collective13CollectiveMmaINS1_34MainloopSm90TmaGmmaWarpSpecializedILi12ENS5_IJNS4_1CILi1EEESB_SB_EEENS1_35KernelTmaWarpSpecializedCooperativeEEENS5_IJNSA_ILi128EEENSA_ILi160EEENSA_ILi32EEEEEENS_6half_tENS5_IJlSB_lEEESJ_SK_NS4_8TiledMMAINS4_8MMA_AtomIJNS4_4SM904GMMA25MMA_64x32x16_F32F16F16_SSILNSO_5MajorE0ELSQ_0ELNSO_7ScaleInE1ELSR_1EEEEEENS4_6LayoutINS5_IJNSA_ILi2EEESB_SB_EEENS5_IJSB_NSA_ILi0EEESX_EEEEENS5_IJNS4_10UnderscoreES10_S10_EEEEENS4_13SM90_TMA_LOADENS4_14ComposedLayoutINS4_7SwizzleILi2ELi4ELi3EEENS4_18smem_ptr_flag_bitsILi16EEENSU_INS5_IJNSA_ILi8EEESH_EEENS5_IJSH_SB_EEEEEEEvNS4_8identityES13_S1D_vS1E_EENS_8epilogue10collective6detail29Sm90TmaWarpSpecializedAdapterINS1H_15DefaultEpilogueISJ_SK_SK_NS1G_6thread17LinearCombinationISJ_Li1EffLNS1L_9ScaleType4KindE0ELNS_15FloatRoundStyleE2ESJ_EENS1_15EpilogueDefaultEEEEEvvEEEEvNT_6ParamsE)
	.align		4
        /*000c*/ 	.word	index@(__assertfail)
	.align		4
        /*0010*/ 	.word	0x00000000
	.align		4
        /*0014*/ 	.word	0xfffffffe
	.align		4
        /*0018*/ 	.word	0x00000000
	.align		4
        /*001c*/ 	.word	0xfffffffd
	.align		4
        /*0020*/ 	.word	0x00000000
	.align		4
        /*0024*/ 	.word	0xfffffffc


//--------------------- .nv.constant4             --------------------------
	.section	.nv.constant4,"a",@progbits
	.align	8
	.align		8
.nv.constant4:
        /*0000*/ 	.dword	__assertfail
	.align		8
        /*0008*/ 	.dword	__unnamed_1
	.align		8
        /*0010*/ 	.dword	_ZN40_INTERNAL_3edaa110_4_k_cu_a2f45d1a_186204cuda3std3__45__cpo5beginE
	.align		8
        /*0018*/ 	.dword	_ZN40_INTERNAL_3edaa110_4_k_cu_a2f45d1a_186204cuda3std3__45__cpo3endE
	.align		8
        /*0020*/ 	.dword	_ZN40_INTERNAL_3edaa110_4_k_cu_a2f45d1a_186204cuda3std3__45__cpo6cbeginE
	.align		8
        /*0028*/ 	.dword	_ZN40_INTERNAL_3edaa110_4_k_cu_a2f45d1a_186204cuda3std3__45__cpo4cendE
	.align		8
        /*0030*/ 	.dword	_ZN40_INTERNAL_3edaa110_4_k_cu_a2f45d1a_186204cuda3std3__442_GLOBAL__N__3edaa110_4_k_cu_a2f45d1a_186206ignoreE
	.align		8
        /*0038*/ 	.dword	_ZN40_INTERNAL_3edaa110_4_k_cu_a2f45d1a_186204cuda3std3__419piecewise_constructE
	.align		8
        /*0040*/ 	.dword	_ZN40_INTERNAL_3edaa110_4_k_cu_a2f45d1a_186204cuda3std3__48in_placeE
	.align		8
        /*0048*/ 	.dword	_ZN40_INTERNAL_3edaa110_4_k_cu_a2f45d1a_186204cuda3std6ranges3__45__cpo4swapE
	.align		8
        /*0050*/ 	.dword	_ZN40_INTERNAL_3edaa110_4_k_cu_a2f45d1a_186204cuda3std6ranges3__45__cpo9iter_moveE
	.align		8
        /*0058*/ 	.dword	_ZN40_INTERNAL_3edaa110_4_k_cu_a2f45d1a_186204cute7productE
	.align		8
        /*0060*/ 	.dword	_ZN40_INTERNAL_3edaa110_4_k_cu_a2f45d1a_186204cute1_E
	.align		8
        /*0068*/ 	.dword	$str$22
	.align		8
        /*0070*/ 	.dword	$str$23


//--------------------- .text._ZN7cutlass13device_kernelINS_4gemm6kernel13GemmUniversalIN4cute5tupleIJiiiiEEENS1_10collective13CollectiveMmaINS1_34MainloopSm90TmaGmmaWarpSpecializedILi12ENS5_IJNS4_1CILi1EEESB_SB_EEENS1_35KernelTmaWarpSpecializedCooperativeEEENS5_IJNSA_ILi128EEENSA_ILi160EEENSA_ILi32EEEEEENS_6half_tENS5_IJlSB_lEEESJ_SK_NS4_8TiledMMAINS4_8MMA_AtomIJNS4_4SM904GMMA25MMA_64x32x16_F32F16F16_SSILNSO_5MajorE0ELSQ_0ELNSO_7ScaleInE1ELSR_1EEEEEENS4_6LayoutINS5_IJNSA_ILi2EEESB_SB_EEENS5_IJSB_NSA_ILi0EEESX_EEEEENS5_IJNS4_10UnderscoreES10_S10_EEEEENS4_13SM90_TMA_LOADENS4_14ComposedLayoutINS4_7SwizzleILi2ELi4ELi3EEENS4_18smem_ptr_flag_bitsILi16EEENSU_INS5_IJNSA_ILi8EEESH_EEENS5_IJSH_SB_EEEEEEEvNS4_8identityES13_S1D_vS1E_EENS_8epilogue10collective6detail29Sm90TmaWarpSpecializedAdapterINS1H_15DefaultEpilogueISJ_SK_SK_NS1G_6thread17LinearCombinationISJ_Li1EffLNS1L_9ScaleType4KindE0ELNS_15FloatRoundStyleE2ESJ_EENS1_15EpilogueDefaultEEEEEvvEEEEvNT_6ParamsE --------------------------
	.section	.text._ZN7cutlass13device_kernelINS_4gemm6kernel13GemmUniversalIN4cute5tupleIJiiiiEEENS1_10collective13CollectiveMmaINS1_34MainloopSm90TmaGmmaWarpSpecializedILi12ENS5_IJNS4_1CILi1EEESB_SB_EEENS1_35KernelTmaWarpSpecializedCooperativeEEENS5_IJNSA_ILi128EEENSA_ILi160EEENSA_ILi32EEEEEENS_6half_tENS5_IJlSB_lEEESJ_SK_NS4_8TiledMMAINS4_8MMA_AtomIJNS4_4SM904GMMA25MMA_64x32x16_F32F16F16_SSILNSO_5MajorE0ELSQ_0ELNSO_7ScaleInE1ELSR_1EEEEEENS4_6LayoutINS5_IJNSA_ILi2EEESB_SB_EEENS5_IJSB_NSA_ILi0EEESX_EEEEENS5_IJNS4_10UnderscoreES10_S10_EEEEENS4_13SM90_TMA_LOADENS4_14ComposedLayoutINS4_7SwizzleILi2ELi4ELi3EEENS4_18smem_ptr_flag_bitsILi16EEENSU_INS5_IJNSA_ILi8EEESH_EEENS5_IJSH_SB_EEEEEEEvNS4_8identityES13_S1D_vS1E_EENS_8epilogue10collective6detail29Sm90TmaWarpSpecializedAdapterINS1H_15DefaultEpilogueISJ_SK_SK_NS1G_6thread17LinearCombinationISJ_Li1EffLNS1L_9ScaleType4KindE0ELNS_15FloatRoundStyleE2ESJ_EENS1_15EpilogueDefaultEEEEEvvEEEEvNT_6ParamsE,"ax",@progbits
	.align	128
.text._ZN7cutlass13device_kernelINS_4gemm6kernel13GemmUniversalIN4cute5tupleIJiiiiEEENS1_10collective13CollectiveMmaINS1_34MainloopSm90TmaGmmaWarpSpecializedILi12ENS5_IJNS4_1CILi1EEESB_SB_EEENS1_35KernelTmaWarpSpecializedCooperativeEEENS5_IJNSA_ILi128EEENSA_ILi160EEENSA_ILi32EEEEEENS_6half_tENS5_IJlSB_lEEESJ_SK_NS4_8TiledMMAINS4_8MMA_AtomIJNS4_4SM904GMMA25MMA_64x32x16_F32F16F16_SSILNSO_5MajorE0ELSQ_0ELNSO_7ScaleInE1ELSR_1EEEEEENS4_6LayoutINS5_IJNSA_ILi2EEESB_SB_EEENS5_IJSB_NSA_ILi0EEESX_EEEEENS5_IJNS4_10UnderscoreES10_S10_EEEEENS4_13SM90_TMA_LOADENS4_14ComposedLayoutINS4_7SwizzleILi2ELi4ELi3EEENS4_18smem_ptr_flag_bitsILi16EEENSU_INS5_IJNSA_ILi8EEESH_EEENS5_IJSH_SB_EEEEEEEvNS4_8identityES13_S1D_vS1E_EENS_8epilogue10collective6detail29Sm90TmaWarpSpecializedAdapterINS1H_15DefaultEpilogueISJ_SK_SK_NS1G_6thread17LinearCombinationISJ_Li1EffLNS1L_9ScaleType4KindE0ELNS_15FloatRoundStyleE2ESJ_EENS1_15EpilogueDefaultEEEEEvvEEEEvNT_6ParamsE:
        .type           _ZN7cutlass13device_kernelINS_4gemm6kernel13GemmUniversalIN4cute5tupleIJiiiiEEENS1_10collective13CollectiveMmaINS1_34MainloopSm90TmaGmmaWarpSpecializedILi12ENS5_IJNS4_1CILi1EEESB_SB_EEENS1_35KernelTmaWarpSpecializedCooperativeEEENS5_IJNSA_ILi128EEENSA_ILi160EEENSA_ILi32EEEEEENS_6half_tENS5_IJlSB_lEEESJ_SK_NS4_8TiledMMAINS4_8MMA_AtomIJNS4_4SM904GMMA25MMA_64x32x16_F32F16F16_SSILNSO_5MajorE0ELSQ_0ELNSO_7ScaleInE1ELSR_1EEEEEENS4_6LayoutINS5_IJNSA_ILi2EEESB_SB_EEENS5_IJSB_NSA_ILi0EEESX_EEEEENS5_IJNS4_10UnderscoreES10_S10_EEEEENS4_13SM90_TMA_LOADENS4_14ComposedLayoutINS4_7SwizzleILi2ELi4ELi3EEENS4_18smem_ptr_flag_bitsILi16EEENSU_INS5_IJNSA_ILi8EEESH_EEENS5_IJSH_SB_EEEEEEEvNS4_8identityES13_S1D_vS1E_EENS_8epilogue10collective6detail29Sm90TmaWarpSpecializedAdapterINS1H_15DefaultEpilogueISJ_SK_SK_NS1G_6thread17LinearCombinationISJ_Li1EffLNS1L_9ScaleType4KindE0ELNS_15FloatRoundStyleE2ESJ_EENS1_15EpilogueDefaultEEEEEvvEEEEvNT_6ParamsE,@function
        .size           _ZN7cutlass13device_kernelINS_4gemm6kernel13GemmUniversalIN4cute5tupleIJiiiiEEENS1_10collective13CollectiveMmaINS1_34MainloopSm90TmaGmmaWarpSpecializedILi12ENS5_IJNS4_1CILi1EEESB_SB_EEENS1_35KernelTmaWarpSpecializedCooperativeEEENS5_IJNSA_ILi128EEENSA_ILi160EEENSA_ILi32EEEEEENS_6half_tENS5_IJlSB_lEEESJ_SK_NS4_8TiledMMAINS4_8MMA_AtomIJNS4_4SM904GMMA25MMA_64x32x16_F32F16F16_SSILNSO_5MajorE0ELSQ_0ELNSO_7ScaleInE1ELSR_1EEEEEENS4_6LayoutINS5_IJNSA_ILi2EEESB_SB_EEENS5_IJSB_NSA_ILi0EEESX_EEEEENS5_IJNS4_10UnderscoreES10_S10_EEEEENS4_13SM90_TMA_LOADENS4_14ComposedLayoutINS4_7SwizzleILi2ELi4ELi3EEENS4_18smem_ptr_flag_bitsILi16EEENSU_INS5_IJNSA_ILi8EEESH_EEENS5_IJSH_SB_EEEEEEEvNS4_8identityES13_S1D_vS1E_EENS_8epilogue10collective6detail29Sm90TmaWarpSpecializedAdapterINS1H_15DefaultEpilogueISJ_SK_SK_NS1G_6thread17LinearCombinationISJ_Li1EffLNS1L_9ScaleType4KindE0ELNS_15FloatRoundStyleE2ESJ_EENS1_15EpilogueDefaultEEEEEvvEEEEvNT_6ParamsE,(.L_x_243 - _ZN7cutlass13device_kernelINS_4gemm6kernel13GemmUniversalIN4cute5tupleIJiiiiEEENS1_10collective13CollectiveMmaINS1_34MainloopSm90TmaGmmaWarpSpecializedILi12ENS5_IJNS4_1CILi1EEESB_SB_EEENS1_35KernelTmaWarpSpecializedCooperativeEEENS5_IJNSA_ILi128EEENSA_ILi160EEENSA_ILi32EEEEEENS_6half_tENS5_IJlSB_lEEESJ_SK_NS4_8TiledMMAINS4_8MMA_AtomIJNS4_4SM904GMMA25MMA_64x32x16_F32F16F16_SSILNSO_5MajorE0ELSQ_0ELNSO_7ScaleInE1ELSR_1EEEEEENS4_6LayoutINS5_IJNSA_ILi2EEESB_SB_EEENS5_IJSB_NSA_ILi0EEESX_EEEEENS5_IJNS4_10UnderscoreES10_S10_EEEEENS4_13SM90_TMA_LOADENS4_14ComposedLayoutINS4_7SwizzleILi2ELi4ELi3EEENS4_18smem_ptr_flag_bitsILi16EEENSU_INS5_IJNSA_ILi8EEESH_EEENS5_IJSH_SB_EEEEEEEvNS4_8identityES13_S1D_vS1E_EENS_8epilogue10collective6detail29Sm90TmaWarpSpecializedAdapterINS1H_15DefaultEpilogueISJ_SK_SK_NS1G_6thread17LinearCombinationISJ_Li1EffLNS1L_9ScaleType4KindE0ELNS_15FloatRoundStyleE2ESJ_EENS1_15EpilogueDefaultEEEEEvvEEEEvNT_6ParamsE)
        .other          _ZN7cutlass13device_kernelINS_4gemm6kernel13GemmUniversalIN4cute5tupleIJiiiiEEENS1_10collective13CollectiveMmaINS1_34MainloopSm90TmaGmmaWarpSpecializedILi12ENS5_IJNS4_1CILi1EEESB_SB_EEENS1_35KernelTmaWarpSpecializedCooperativeEEENS5_IJNSA_ILi128EEENSA_ILi160EEENSA_ILi32EEEEEENS_6half_tENS5_IJlSB_lEEESJ_SK_NS4_8TiledMMAINS4_8MMA_AtomIJNS4_4SM904GMMA25MMA_64x32x16_F32F16F16_SSILNSO_5MajorE0ELSQ_0ELNSO_7ScaleInE1ELSR_1EEEEEENS4_6LayoutINS5_IJNSA_ILi2EEESB_SB_EEENS5_IJSB_NSA_ILi0EEESX_EEEEENS5_IJNS4_10UnderscoreES10_S10_EEEEENS4_13SM90_TMA_LOADENS4_14ComposedLayoutINS4_7SwizzleILi2ELi4ELi3EEENS4_18smem_ptr_flag_bitsILi16EEENSU_INS5_IJNSA_ILi8EEESH_EEENS5_IJSH_SB_EEEEEEEvNS4_8identityES13_S1D_vS1E_EENS_8epilogue10collective6detail29Sm90TmaWarpSpecializedAdapterINS1H_15DefaultEpilogueISJ_SK_SK_NS1G_6thread17LinearCombinationISJ_Li1EffLNS1L_9ScaleType4KindE0ELNS_15FloatRoundStyleE2ESJ_EENS1_15EpilogueDefaultEEEEEvvEEEEvNT_6ParamsE,@"STO_CUDA_ENTRY STV_DEFAULT"
_ZN7cutlass13device_kernelINS_4gemm6kernel13GemmUniversalIN4cute5tupleIJiiiiEEENS1_10collective13CollectiveMmaINS1_34MainloopSm90TmaGmmaWarpSpecializedILi12ENS5_IJNS4_1CILi1EEESB_SB_EEENS1_35KernelTmaWarpSpecializedCooperativeEEENS5_IJNSA_ILi128EEENSA_ILi160EEENSA_ILi32EEEEEENS_6half_tENS5_IJlSB_lEEESJ_SK_NS4_8TiledMMAINS4_8MMA_AtomIJNS4_4SM904GMMA25MMA_64x32x16_F32F16F16_SSILNSO_5MajorE0ELSQ_0ELNSO_7ScaleInE1ELSR_1EEEEEENS4_6LayoutINS5_IJNSA_ILi2EEESB_SB_EEENS5_IJSB_NSA_ILi0EEESX_EEEEENS5_IJNS4_10UnderscoreES10_S10_EEEEENS4_13SM90_TMA_LOADENS4_14ComposedLayoutINS4_7SwizzleILi2ELi4ELi3EEENS4_18smem_ptr_flag_bitsILi16EEENSU_INS5_IJNSA_ILi8EEESH_EEENS5_IJSH_SB_EEEEEEEvNS4_8identityES13_S1D_vS1E_EENS_8epilogue10collective6detail29Sm90TmaWarpSpecializedAdapterINS1H_15DefaultEpilogueISJ_SK_SK_NS1G_6thread17LinearCombinationISJ_Li1EffLNS1L_9ScaleType4KindE0ELNS_15FloatRoundStyleE2ESJ_EENS1_15EpilogueDefaultEEEEEvvEEEEvNT_6ParamsE:
[----:B------:R-:W0:Y:S01]  /*0000*/  LDC R1, c[0x0][0x28] ;  /* 0x00000a00ff017b82 */ /* 0x000e220000000800 */
[----:B------:R-:W1:Y:S01]  /*0010*/  S2R R18, SR_TID.X ;  /* 0x0000000000127919 */ /* 0x000e620000002100 */
[----:B------:R-:W-:Y:S01]  /*0020*/  ELECT P0, URZ, PT ;  /* 0x00000000003f782f */ /* 0x000fe20003800000 */
[----:B------:R-:W-:Y:S01]  /*0030*/  BSSY B0, `(.L_x_0) ;  /* 0x000000f000007945 */ /* 0x000fe20003800000 */
[--C-:B-1----:R-:W-:Y:S02]  /*0040*/  SHF.R.U32.HI R0, RZ, 0x5, R18.reuse ;  /* 0x00000005ff007819 */ /* 0x102fe40000011612 */
[----:B------:R-:W-:-:S03]  /*0050*/  SHF.R.U32.HI R22, RZ, 0x7, R18 ;  /* 0x00000007ff167819 */ /* 0x000fc60000011612 */
[----:B------:R-:W1:Y:S04]  /*0060*/  SHFL.IDX PT, R5, R0, RZ, 0x1f ;  /* 0x00001fff00057589 */ /* 0x000e6800000e0000 */
[----:B------:R2:W3:Y:S01]  /*0070*/  SHFL.IDX PT, R8, R22, RZ, 0x1f ;  /* 0x00001fff16087589 */ /* 0x0004e200000e0000 */
[----:B-1----:R-:W-:-:S13]  /*0080*/  ISETP.NE.OR P0, PT, R5, RZ, !P0 ;  /* 0x000000ff0500720c */ /* 0x002fda0004705670 */
[----:B0-23--:R-:W-:Y:S05]  /*0090*/  @P0 BRA `(.L_x_1) ;  /* 0x0000000000200947 */ /* 0x00dfea0003800000 */
[----:B------:R-:W-:Y:S02]  /*00a0*/  ULDC.64 UR4, c[0x0][0x198] ;  /* 0x0000660000047ab9 */ /* 0x000fe40000000a00 */
[----:B------:R-:W-:Y:S02]  /*00b0*/  UIADD3 UR6, UP0, UR4, 0xf0, URZ ;  /* 0x000000f004067890 */ /* 0x000fe4000ff1e03f */
[----:B------:R-:W-:Y:S02]  /*00c0*/  UIADD3 UR4, UP1, UR4, 0x1f0, URZ ;  /* 0x000001f004047890 */ /* 0x000fe4000ff3e03f */
[----:B------:R-:W-:Y:S02]  /*00d0*/  UIADD3.X UR7, URZ, UR5, URZ, UP0, !UPT ;  /* 0x000000053f077290 */ /* 0x000fe400087fe43f */
[----:B------:R-:W-:-:S07]  /*00e0*/  UIADD3.X UR5, URZ, UR5, URZ, UP1, !UPT ;  /* 0x000000053f057290 */ /* 0x000fce0008ffe43f */
[----:B------:R0:W-:Y:S02]  /*00f0*/  UTMACCTL.PF [UR6] ;  /* 0x00000000060079b9 */ /* 0x0001e40008040000 */
[----:B------:R0:W-:Y:S02]  /*0100*/  UTMACCTL.PF [UR4] ;  /* 0x00000000040079b9 */ /* 0x0001e40008040000 */
[----:B0-----:R-:W-:Y:S01]  /*0110*/  NOP ;  /* 0x0000000000007918 */ /* 0x001fe20000000000 */
.L_x_1:
[----:B------:R-:W-:Y:S05]  /*0120*/  BSYNC B0 ;  /* 0x0000000000007941 */ /* 0x000fea0003800000 */
.L_x_0:
[----:B------:R-:W0:Y:S02]  /*0130*/  SHFL.IDX PT, R2, R0, RZ, 0x1f ;  /* 0x00001fff00027589 */ /* 0x000e2400000e0000 */
[----:B0-----:R-:W-:-:S13]  /*0140*/  ISETP.NE.AND P0, PT, R2, RZ, PT ;  /* 0x000000ff0200720c */ /* 0x001fda0003f05270 */
[----:B------:R-:W-:Y:S05]  /*0150*/  @P0 BRA `(.L_x_2) ;  /* 0x0000000000a40947 */ /* 0x000fea0003800000 */
[----:B------:R-:W-:Y:S01]  /*0160*/  ELECT P0, URZ, PT ;  /* 0x00000000003f782f */ /* 0x000fe20003800000 */
[----:B------:R-:W-:-:S12]  /*0170*/  BSSY B0, `(.L_x_2) ;  /* 0x0000027000007945 */ /* 0x000fd80003800000 */
[----:B------:R-:W-:Y:S05]  /*0180*/  @!P0 BRA `(.L_x_3) ;  /* 0x0000000000948947 */ /* 0x000fea0003800000 */
[----:B------:R-:W0:Y:S01]  /*0190*/  S2UR UR8, SR_CgaCtaId ;  /* 0x00000000000879c3 */ /* 0x000e220000008800 */
[----:B------:R-:W-:Y:S01]  /*01a0*/  UMOV UR4, 0x400 ;  /* 0x0000040000047882 */ /* 0x000fe20000000000 */
[----:B------:R-:W-:Y:S01]  /*01b0*/  UMOV UR5, 0x1 ;  /* 0x0000000100057882 */ /* 0x000fe20000000000 */
[----:B------:R-:W-:Y:S02]  /*01c0*/  UMOV UR6, 0x100 ;  /* 0x0000010000067882 */ /* 0x000fe40000000000 */
[----:B------:R-:W-:-:S04]  /*01d0*/  UIADD3 UR6, -UR6, 0x100000, URZ ;  /* 0x0010000006067890 */ /* 0x000fc8000fffe13f */
[----:B------:R-:W-:Y:S02]  /*01e0*/  USHF.L.U32 UR7, UR6, 0xb, URZ ;  /* 0x0000000b06077899 */ /* 0x000fe4000800063f */
[----:B------:R-:W-:Y:S02]  /*01f0*/  USHF.L.U32 UR6, UR6, 0x1, URZ ;  /* 0x0000000106067899 */ /* 0x000fe4000800063f */
[----:B0-----:R-:W-:Y:S02]  /*0200*/  ULEA UR8, UR8, UR4, 0x18 ;  /* 0x0000000408087291 */ /* 0x001fe4000f8ec03f */
[----:B------:R-:W-:-:S04]  /*0210*/  UIADD3 UR4, -UR5, 0x100000, URZ ;  /* 0x0010000005047890 */ /* 0x000fc8000fffe13f */
[----:B------:R-:W-:Y:S02]  /*0220*/  USHF.L.U32 UR5, UR4, 0xb, URZ ;  /* 0x0000000b04057899 */ /* 0x000fe4000800063f */
[----:B------:R-:W-:Y:S01]  /*0230*/  USHF.L.U32 UR4, UR4, 0x1, URZ ;  /* 0x0000000104047899 */ /* 0x000fe2000800063f */
[----:B------:R-:W0:Y:S11]  /*0240*/  FENCE.VIEW.ASYNC.S ;  /* 0x00000000000073c6 */ /* 0x000e360000000000 */
[----:B0-----:R0:W1:Y:S01]  /*0250*/  SYNCS.EXCH.64 URZ, [UR8], UR4 ;  /* 0x00000004083f75b2 */ /* 0x0010620008000100 */
[----:B------:R0:W2:Y:S01]  /*0260*/  SYNCS.EXCH.64 URZ, [UR8+0x60], UR6 ;  /* 0x00006006083f75b2 */ /* 0x0000a20008000100 */
[----:B------:R0:W3:Y:S01]  /*0270*/  SYNCS.EXCH.64 URZ, [UR8+0x8], UR4 ;  /* 0x00000804083f75b2 */ /* 0x0000e20008000100 */
[----:B------:R0:W4:Y:S01]  /*0280*/  SYNCS.EXCH.64 URZ, [UR8+0x68], UR6 ;  /* 0x00006806083f75b2 */ /* 0x0001220008000100 */
[----:B------:R0:W0:Y:S01]  /*0290*/  SYNCS.EXCH.64 URZ, [UR8+0x10], UR4 ;  /* 0x00001004083f75b2 */ /* 0x0000220008000100 */
        /* <DEDUP_REMOVED lines=19> */
[----:B-1----:R-:W-:Y:S01]  /*03d0*/  NOP ;  /* 0x0000000000007918 */ /* 0x002fe20000000000 */
.L_x_3:
[----:B0-----:R-:W-:Y:S05]  /*03e0*/  BSYNC B0 ;  /* 0x0000000000007941 */ /* 0x001fea0003800000 */
.L_x_2:
[----:B------:R-:W0:Y:S01]  /*03f0*/  SHFL.IDX PT, R0, R0, RZ, 0x1f ;  /* 0x00001fff00007589 */ /* 0x000e2200000e0000 */
[----:B------:R-:W-:Y:S01]  /*0400*/  ELECT P0, URZ, PT ;  /* 0x00000000003f782f */ /* 0x000fe20003800000 */
[----:B------:R-:W1:Y:S01]  /*0410*/  LDC R2, c[0x0][0x65c] ;  /* 0x00019700ff027b82 */ /* 0x000e620000000800 */
[----:B------:R-:W-:Y:S01]  /*0420*/  SHF.R.S32.HI R6, RZ, 0x1f, R5 ;  /* 0x0000001fff067819 */ /* 0x000fe20000011405 */
[----:B------:R-:W5:Y:S01]  /*0430*/  S2R R3, SR_CTAID.Y ;  /* 0x0000000000037919 */ /* 0x000f620000002600 */
[----:B------:R-:W-:Y:S01]  /*0440*/  UMOV UR4, 0x20 ;  /* 0x0000002000047882 */ /* 0x000fe20000000000 */
[----:B------:R-:W-:Y:S01]  /*0450*/  ISETP.NE.AND P2, PT, R8, RZ, PT ;  /* 0x000000ff0800720c */ /* 0x000fe20003f45270 */
[----:B------:R-:W-:Y:S01]  /*0460*/  NOP ;  /* 0x0000000000007918 */ /* 0x000fe20000000000 */
[----:B------:R-:W2:Y:S01]  /*0470*/  S2R R4, SR_CTAID.X ;  /* 0x0000000000047919 */ /* 0x000ea20000002500 */
[----:B------:R-:W-:Y:S01]  /*0480*/  LEA.HI R6, R6, R5, RZ, 0x2 ;  /* 0x0000000506067211 */ /* 0x000fe200078f10ff */
[----:B------:R-:W-:Y:S01]  /*0490*/  NOP ;  /* 0x0000000000007918 */ /* 0x000fe20000000000 */
[----:B0-----:R-:W-:-:S02]  /*04a0*/  ISETP.NE.OR P0, PT, R0, RZ, !P0 ;  /* 0x000000ff0000720c */ /* 0x001fc40004705670 */
[----:B-1----:R-:W-:-:S04]  /*04b0*/  ISETP.NE.AND P3, PT, R2, 0x1, PT ;  /* 0x000000010200780c */ /* 0x002fc80003f65270 */
[----:B------:R-:W-:Y:S02]  /*04c0*/  P2R R0, PR, RZ, 0x8 ;  /* 0x00000008ff007803 */ /* 0x000fe40000000000 */
[----:B------:R-:W-:-:S05]  /*04d0*/  LOP3.LUT R0, R6, 0xfffffffc, RZ, 0xc0, !PT ;  /* 0xfffffffc06007812 */ /* 0x000fca00078ec0ff */
[----:B------:R-:W-:Y:S01]  /*04e0*/  VOTEU.ALL UP0, P0 ;  /* 0x00000000003f7886 */ /* 0x000fe20000000000 */
[----:B------:R-:W-:Y:S01]  /*04f0*/  IMAD.IADD R0, R5, 0x1, -R0 ;  /* 0x0000000105007824 */ /* 0x000fe200078e0a00 */
[----:B------:R-:W2:Y:S01]  /*0500*/  @P3 LDC R17, c[0x0][0x10] ;  /* 0x00000400ff113b82 */ /* 0x000ea20000000800 */
[----:B------:R-:W-:Y:S01]  /*0510*/  VOTEU.ALL UP1, P0 ;  /* 0x00000000003f7886 */ /* 0x000fe20000020000 */
[----:B-----5:R-:W-:Y:S01]  /*0520*/  @P3 IMAD.MOV.U32 R6, RZ, RZ, R3 ;  /* 0x000000ffff063224 */ /* 0x020fe200078e0003 */
[----:B------:R-:W-:Y:S01]  /*0530*/  @!UP0 UMOV UR6, 0x400 ;  /* 0x0000040000068882 */ /* 0x000fe20000000000 */
[----:B------:R-:W-:-:S04]  /*0540*/  @!UP0 UIADD3 UR4, -UR4, 0x100000, URZ ;  /* 0x0010000004048890 */ /* 0x000fc8000fffe13f */
[----:B------:R-:W-:Y:S02]  /*0550*/  @!UP0 USHF.L.U32 UR5, UR4, 0xb, URZ ;  /* 0x0000000b04058899 */ /* 0x000fe4000800063f */
[----:B------:R-:W-:Y:S01]  /*0560*/  @!UP0 USHF.L.U32 UR4, UR4, 0x1, URZ ;  /* 0x0000000104048899 */ /* 0x000fe2000800063f */
[----:B------:R-:W-:Y:S02]  /*0570*/  @P3 IMAD.MOV.U32 R7, RZ, RZ, RZ ;  /* 0x000000ffff073224 */ /* 0x000fe400078e00ff */
[----:B------:R-:W-:Y:S01]  /*0580*/  IMAD.MOV.U32 R5, RZ, RZ, RZ ;  /* 0x000000ffff057224 */ /* 0x000fe200078e00ff */
[----:B------:R-:W0:Y:S01]  /*0590*/  @!UP0 S2UR UR7, SR_CgaCtaId ;  /* 0x00000000000789c3 */ /* 0x000e220000008800 */
[----:B------:R-:W-:-:S07]  /*05a0*/  @P3 IMAD.MOV.U32 R11, RZ, RZ, RZ ;  /* 0x000000ffff0b3224 */ /* 0x000fce00078e00ff */
[----:B------:R-:W1:Y:S01]  /*05b0*/  @!P3 LDC R9, c[0x0][0xc] ;  /* 0x00000300ff09bb82 */ /* 0x000e620000000800 */
[----:B--2---:R-:W-:-:S04]  /*05c0*/  @P3 IMAD.WIDE.U32 R16, R4, R17, R6 ;  /* 0x0000001104103225 */ /* 0x004fc800078e0006 */
[----:B------:R-:W-:Y:S01]  /*05d0*/  @P3 IMAD.IADD R17, R17, 0x1, R11 ;  /* 0x0000000111113824 */ /* 0x000fe200078e020b */
[----:B0-----:R-:W-:Y:S01]  /*05e0*/  @!UP0 ULEA UR6, UR7, UR6, 0x18 ;  /* 0x0000000607068291 */ /* 0x001fe2000f8ec03f */
[----:B------:R-:W-:Y:S01]  /*05f0*/  VOTEU.ALL UP0, P0 ;  /* 0x00000000003f7886 */ /* 0x000fe20000000000 */
[----:B------:R-:W-:-:S04]  /*0600*/  ISETP.NE.AND P0, PT, R0, 0x3, PT ;  /* 0x000000030000780c */ /* 0x000fc80003f05270 */
[----:B------:R-:W-:Y:S01]  /*0610*/  ISETP.EQ.OR P0, PT, R0, RZ, !P0 ;  /* 0x000000ff0000720c */ /* 0x000fe20004702670 */
[----:B-1----:R-:W-:-:S03]  /*0620*/  @!P3 IMAD.WIDE.U32 R6, R9, R3, R4 ;  /* 0x000000030906b225 */ /* 0x002fc600078e0004 */
[C---:B------:R-:W-:Y:S01]  /*0630*/  ISETP.EQ.AND P0, PT, R8.reuse, RZ, P0 ;  /* 0x000000ff0800720c */ /* 0x040fe20000702270 */
[----:B------:R-:W-:Y:S01]  /*0640*/  VIADD R8, R8, 0xffffffff ;  /* 0xffffffff08087836 */ /* 0x000fe20000000000 */
[----:B------:R-:W0:Y:S02]  /*0650*/  FENCE.VIEW.ASYNC.S ;  /* 0x00000000000073c6 */ /* 0x000e240000000000 */
[----:B0-----:R0:W3:Y:S01]  /*0660*/  @!UP0 SYNCS.EXCH.64 URZ, [UR6+0xd0], UR4 ;  /* 0x0000d004063f85b2 */ /* 0x0010e20008000100 */
[----:B------:R-:W-:Y:S01]  /*0670*/  @!P3 IMAD.MOV.U32 R16, RZ, RZ, R6 ;  /* 0x000000ffff10b224 */ /* 0x000fe200078e0006 */
[----:B------:R-:W-:Y:S01]  /*0680*/  SEL R19, RZ, 0x1, !P0 ;  /* 0x00000001ff137807 */ /* 0x000fe20004000000 */
[----:B------:R-:W-:Y:S01]  /*0690*/  @!P3 IMAD.MOV.U32 R17, RZ, RZ, R7 ;  /* 0x000000ffff11b224 */ /* 0x000fe200078e0007 */
[----:B------:R-:W-:-:S04]  /*06a0*/  ISETP.GE.U32.AND P1, PT, R8, 0x2, PT ;  /* 0x000000020800780c */ /* 0x000fc80003f26070 */
[----:B------:R-:W-:Y:S01]  /*06b0*/  SEL R19, R19, 0x2, P1 ;  /* 0x0000000213137807 */ /* 0x000fe20000800000 */
[----:B------:R0:W3:Y:S01]  /*06c0*/  @!UP1 SYNCS.EXCH.64 URZ, [UR6+0xd8], UR4 ;  /* 0x0000d804063f95b2 */ /* 0x0000e20008000100 */
[----:B------:R-:W-:Y:S01]  /*06d0*/  NOP ;  /* 0x0000000000007918 */ /* 0x000fe20000000000 */
[----:B---34-:R-:W-:Y:S06]  /*06e0*/  BAR.SYNC.DEFER_BLOCKING 0x0 ;  /* 0x0000000000007b1d */ /* 0x018fec0000010000 */
[----:B------:R-:W-:Y:S05]  /*06f0*/  @!P2 BRA `(.L_x_4) ;  /* 0x00000070000ca947 */ /* 0x000fea0003800000 */
[----:B------:R-:W-:-:S13]  /*0700*/  ISETP.GT.U32.AND P0, PT, R8, 0x1, PT ;  /* 0x000000010800780c */ /* 0x000fda0003f04070 */
[----:B0-----:R-:W-:Y:S05]  /*0710*/  @P0 EXIT ;  /* 0x000000000000094d */ /* 0x001fea0003800000 */
[----:B------:R-:W-:Y:S01]  /*0720*/  ULDC.64 UR4, c[0x0][0x650] ;  /* 0x0001940000047ab9 */ /* 0x000fe20000000a00 */
[----:B------:R-:W-:Y:S01]  /*0730*/  PRMT R0, RZ, 0x7610, R0 ;  /* 0x00007610ff007816 */ /* 0x000fe20000000000 */
[----:B------:R-:W-:Y:S01]  /*0740*/  IMAD.MOV.U32 R106, RZ, RZ, -0x1 ;  /* 0xffffffffff6a7424 */ /* 0x000fe200078e00ff */
[----:B------:R-:W-:Y:S01]  /*0750*/  ISETP.GE.U32.AND P0, PT, R16, UR4, PT ;  /* 0x0000000410007c0c */ /* 0x000fe2000bf06070 */
[----:B------:R-:W-:Y:S02]  /*0760*/  IMAD.MOV.U32 R107, RZ, RZ, -0x1 ;  /* 0xffffffffff6b7424 */ /* 0x000fe400078e00ff */
[----:B------:R-:W-:Y:S01]  /*0770*/  IMAD.MOV.U32 R105, RZ, RZ, -0x1 ;  /* 0xffffffffff697424 */ /* 0x000fe200078e00ff */
[----:B------:R-:W-:-:S13]  /*0780*/  ISETP.GE.U32.AND.EX P0, PT, R17, UR5, PT, P0 ;  /* 0x0000000511007c0c */ /* 0x000fda000bf06100 */
[----:B------:R-:W-:Y:S05]  /*0790*/  @P0 BRA `(.L_x_5) ;  /* 0x0000000400540947 */ /* 0x000fea0003800000 */
[----:B------:R-:W0:Y:S01]  /*07a0*/  LDC.64 R14, c[0x0][0x628] ;  /* 0x00018a00ff0e7b82 */ /* 0x000e220000000a00 */
[----:B------:R-:W-:Y:S02]  /*07b0*/  IMAD.MOV.U32 R6, RZ, RZ, R16 ;  /* 0x000000ffff067224 */ /* 0x000fe400078e0010 */
[----:B------:R-:W-:-:S05]  /*07c0*/  IMAD.MOV.U32 R7, RZ, RZ, R17 ;  /* 0x000000ffff077224 */ /* 0x000fca00078e0011 */
[----:B------:R-:W1:Y:S08]  /*07d0*/  LDC R0, c[0x0][0x630] ;  /* 0x00018c00ff007b82 */ /* 0x000e700000000800 */
[----:B------:R-:W2:Y:S01]  /*07e0*/  LDC.64 R20, c[0x0][0x620] ;  /* 0x00018800ff147b82 */ /* 0x000ea20000000a00 */
[----:B0-----:R-:W-:-:S04]  /*07f0*/  ISETP.NE.U32.AND P0, PT, R14, RZ, PT ;  /* 0x000000ff0e00720c */ /* 0x001fc80003f05070 */
[----:B------:R-:W-:-:S13]  /*0800*/  ISETP.NE.AND.EX P0, PT, R15, RZ, PT, P0 ;  /* 0x000000ff0f00720c */ /* 0x000fda0003f05300 */
[----:B-12---:R-:W-:Y:S05]  /*0810*/  @!P0 BRA `(.L_x_6) ;  /* 0x0000000000288947 */ /* 0x006fea0003800000 */
[----:B------:R-:W0:Y:S02]  /*0820*/  LDC R11, c[0x0][0x634] ;  /* 0x00018d00ff0b7b82 */ /* 0x000e240000000800 */
[----:B0-----:R-:W-:-:S05]  /*0830*/  IADD3 R11, P0, R16, R11, RZ ;  /* 0x0000000b100b7210 */ /* 0x001fca0007f1e0ff */
[----:B------:R-:W-:-:S04]  /*0840*/  IMAD.X R13, RZ, RZ, R17, P0 ;  /* 0x000000ffff0d7224 */ /* 0x000fc800000e0611 */
[----:B------:R-:W-:-:S04]  /*0850*/  IMAD.WIDE.U32 R6, R13, R14, RZ ;  /* 0x0000000e0d067225 */ /* 0x000fc800078e00ff */
[----:B------:R-:W-:-:S04]  /*0860*/  IMAD.WIDE.U32 R8, P0, R11, R15, R6 ;  /* 0x0000000f0b087225 */ /* 0x000fc80007800006 */
[----:B------:R-:W-:-:S04]  /*0870*/  IMAD.WIDE.U32 R6, R11, R14, RZ ;  /* 0x0000000e0b067225 */ /* 0x000fc800078e00ff */
[----:B------:R-:W-:Y:S01]  /*0880*/  IMAD.X R11, RZ, RZ, RZ, P0 ;  /* 0x000000ffff0b7224 */ /* 0x000fe200000e06ff */
[----:B------:R-:W-:Y:S01]  /*0890*/  IADD3 RZ, P0, R7, R8, RZ ;  /* 0x0000000807ff7210 */ /* 0x000fe20007f1e0ff */
[----:B------:R-:W-:-:S04]  /*08a0*/  IMAD.MOV.U32 R10, RZ, RZ, R9 ;  /* 0x000000ffff0a7224 */ /* 0x000fc800078e0009 */
[----:B------:R-:W-:-:S08]  /*08b0*/  IMAD.WIDE.U32.X R6, R13, R15, R10, P0 ;  /* 0x0000000f0d067225 */ /* 0x000fd000000e040a */
.L_x_6:
[-CC-:B------:R-:W-:Y:S01]  /*08c0*/  SHF.R.U64 R105, R6, R0.reuse, R7.reuse ;  /* 0x0000000006697219 */ /* 0x180fe20000001207 */
[----:B------:R-:W0:Y:S01]  /*08d0*/  LDC R10, c[0x0][0x618] ;  /* 0x00018600ff0a7b82 */ /* 0x000e220000000800 */
[----:B------:R-:W-:Y:S01]  /*08e0*/  SHF.R.U32.HI R5, RZ, R0, R7 ;  /* 0x00000000ff057219 */ /* 0x000fe20000011607 */
[----:B------:R-:W-:Y:S01]  /*08f0*/  ULDC UR4, c[0x0][0x150] ;  /* 0x0000540000047ab9 */ /* 0x000fe20000000800 */
[----:B------:R-:W-:Y:S02]  /*0900*/  IADD3 R9, P0, RZ, -R105, RZ ;  /* 0x80000069ff097210 */ /* 0x000fe40007f1e0ff */
[----:B------:R-:W-:-:S03]  /*0910*/  I2FP.F32.U32 R0, R4 ;  /* 0x0000000400007245 */ /* 0x000fc60000201000 */
[----:B------:R-:W1:Y:S01]  /*0920*/  LDC.64 R28, c[0x0][0x640] ;  /* 0x00019000ff1c7b82 */ /* 0x000e620000000a00 */
[----:B------:R-:W-:Y:S02]  /*0930*/  IMAD.X R11, RZ, RZ, ~R5, P0 ;  /* 0x000000ffff0b7224 */ /* 0x000fe400000e0e05 */
[----:B------:R-:W-:Y:S01]  /*0940*/  FMUL R0, R0, UR4 ;  /* 0x0000000400007c20 */ /* 0x000fe20008400000 */
[----:B------:R-:W-:Y:S01]  /*0950*/  IMAD.WIDE.U32 R6, R9, R20, R16 ;  /* 0x0000001409067225 */ /* 0x000fe200078e0010 */
[----:B------:R-:W-:-:S03]  /*0960*/  ULDC UR4, c[0x0][0x154] ;  /* 0x0000550000047ab9 */ /* 0x000fc60000000800 */
[----:B------:R-:W-:Y:S01]  /*0970*/  IMAD R8, R11, R20, RZ ;  /* 0x000000140b087224 */ /* 0x000fe200078e02ff */
[----:B------:R-:W2:Y:S01]  /*0980*/  LDC R5, c[0x0][0x144] ;  /* 0x00005100ff057b82 */ /* 0x000ea20000000800 */
[----:B------:R-:W3:Y:S02]  /*0990*/  F2I.U32.TRUNC.NTZ R0, R0 ;  /* 0x0000000000007305 */ /* 0x000ee4000020f000 */
[----:B------:R-:W-:-:S04]  /*09a0*/  IMAD R9, R9, R21, R8 ;  /* 0x0000001509097224 */ /* 0x000fc800078e0208 */
[----:B------:R-:W-:Y:S01]  /*09b0*/  IMAD.IADD R7, R7, 0x1, R9 ;  /* 0x0000000107077824 */ /* 0x000fe200078e0209 */
[----:B------:R-:W4:Y:S01]  /*09c0*/  LDC R12, c[0x0][0x608] ;  /* 0x00018200ff0c7b82 */ /* 0x000f220000000800 */
[----:B------:R-:W-:-:S03]  /*09d0*/  IMAD.MOV.U32 R9, RZ, RZ, -0x1 ;  /* 0xffffffffff097424 */ /* 0x000fc600078e00ff */
[-CC-:B0-----:R-:W-:Y:S02]  /*09e0*/  SHF.R.U64 R20, R6, R10.reuse, R7.reuse ;  /* 0x0000000a06147219 */ /* 0x181fe40000001207 */
[----:B------:R-:W-:Y:S02]  /*09f0*/  I2FP.F32.U32 R6, R3 ;  /* 0x0000000300067245 */ /* 0x000fe40000201000 */
[----:B------:R-:W0:Y:S01]  /*0a00*/  LDC R26, c[0x0][0x658] ;  /* 0x00019600ff1a7b82 */ /* 0x000e220000000800 */
[----:B-1----:R-:W-:Y:S01]  /*0a10*/  ISETP.NE.U32.AND P0, PT, R28, RZ, PT ;  /* 0x000000ff1c00720c */ /* 0x002fe20003f05070 */
[----:B---3--:R-:W-:Y:S01]  /*0a20*/  IMAD.MOV R8, RZ, RZ, -R0 ;  /* 0x000000ffff087224 */ /* 0x008fe200078e0a00 */
[----:B------:R-:W-:Y:S01]  /*0a30*/  SHF.R.U32.HI R7, RZ, R10, R7 ;  /* 0x0000000aff077219 */ /* 0x000fe20000011607 */
[----:B------:R-:W-:Y:S01]  /*0a40*/  FMUL R6, R6, UR4 ;  /* 0x0000000406067c20 */ /* 0x000fe20008400000 */
[----:B------:R-:W-:-:S03]  /*0a50*/  ISETP.NE.AND.EX P0, PT, R29, RZ, PT, P0 ;  /* 0x000000ff1d00720c */ /* 0x000fc60003f05300 */
[----:B------:R-:W1:Y:S01]  /*0a60*/  LDC R14, c[0x0][0x148] ;  /* 0x00005200ff0e7b82 */ /* 0x000e620000000800 */
[----:B--2---:R-:W-:-:S07]  /*0a70*/  IMAD R0, R5, R8, R4 ;  /* 0x0000000805007224 */ /* 0x004fce00078e0204 */
[----:B------:R-:W2:Y:S01]  /*0a80*/  LDC R24, c[0x0][0x600] ;  /* 0x00018000ff187b82 */ /* 0x000ea20000000800 */
[-CC-:B----4-:R-:W-:Y:S02]  /*0a90*/  SHF.R.U64 R30, R20, R12.reuse, R7.reuse ;  /* 0x0000000c141e7219 */ /* 0x190fe40000001207 */
[----:B------:R-:W-:Y:S01]  /*0aa0*/  SHF.R.U32.HI R5, RZ, R12, R7 ;  /* 0x0000000cff057219 */ /* 0x000fe20000011607 */
[----:B------:R-:W-:Y:S01]  /*0ab0*/  IMAD.MOV.U32 R7, RZ, RZ, 0x1 ;  /* 0x00000001ff077424 */ /* 0x000fe200078e00ff */
[----:B------:R3:W4:Y:S03]  /*0ac0*/  F2I.U32.TRUNC.NTZ R12, R6 ;  /* 0x00000006000c7305 */ /* 0x000726000020f000 */
[----:B------:R-:W1:Y:S01]  /*0ad0*/  LDC R15, c[0x0][0x648] ;  /* 0x00019200ff0f7b82 */ /* 0x000e620000000800 */
[-C--:B0-----:R-:W-:Y:S02]  /*0ae0*/  SHF.L.U32 R4, R9, R26.reuse, RZ ;  /* 0x0000001a09047219 */ /* 0x081fe400000006ff */
[----:B------:R-:W-:-:S02]  /*0af0*/  SHF.R.U64 R32, R30, R26, R5 ;  /* 0x0000001a1e207219 */ /* 0x000fc40000001205 */
[----:B------:R-:W-:Y:S02]  /*0b00*/  LOP3.LUT R11, RZ, R4, RZ, 0x33, !PT ;  /* 0x00000004ff0b7212 */ /* 0x000fe400078e33ff */
[-C--:B------:R-:W-:Y:S01]  /*0b10*/  SHF.R.U32.HI R5, RZ, R26.reuse, R5 ;  /* 0x0000001aff057219 */ /* 0x080fe20000011605 */
[----:B------:R-:W0:Y:S01]  /*0b20*/  LDC R21, c[0x0][0x638] ;  /* 0x00018e00ff157b82 */ /* 0x000e220000000800 */
[----:B------:R-:W-:Y:S01]  /*0b30*/  SHF.L.U32 R10, R7, R26, RZ ;  /* 0x0000001a070a7219 */ /* 0x000fe200000006ff */
[----:B------:R-:W-:-:S06]  /*0b40*/  IMAD.MOV.U32 R4, RZ, RZ, R32 ;  /* 0x000000ffff047224 */ /* 0x000fcc00078e0020 */
[----:B------:R-:W0:Y:S01]  /*0b50*/  LDC R106, c[0x0][0x610] ;  /* 0x00018400ff6a7b82 */ /* 0x000e220000000800 */
[----:B---34-:R-:W-:Y:S05]  /*0b60*/  @!P0 BRA `(.L_x_7) ;  /* 0x0000000000288947 */ /* 0x018fea0003800000 */
[----:B------:R-:W3:Y:S02]  /*0b70*/  LDC R9, c[0x0][0x64c] ;  /* 0x00019300ff097b82 */ /* 0x000ee40000000800 */
[----:B---3--:R-:W-:-:S05]  /*0b80*/  IADD3 R9, P0, R32, R9, RZ ;  /* 0x0000000920097210 */ /* 0x008fca0007f1e0ff */
        /* <DEDUP_REMOVED lines=8> */
.L_x_7:
[----:B-1----:R-:W-:Y:S01]  /*0c10*/  SHF.R.U64 R4, R4, R15, R5 ;  /* 0x0000000f04047219 */ /* 0x002fe20000001205 */
[----:B--2---:R-:W-:Y:S01]  /*0c20*/  VIADD R5, R24, 0xffffffff ;  /* 0xffffffff18057836 */ /* 0x004fe20000000000 */
[----:B------:R-:W-:Y:S01]  /*0c30*/  LOP3.LUT R11, R30, R11, RZ, 0xc0, !PT ;  /* 0x0000000b1e0b7212 */ /* 0x000fe200078ec0ff */
[----:B------:R-:W-:Y:S02]  /*0c40*/  IMAD.MOV R12, RZ, RZ, -R12 ;  /* 0x000000ffff0c7224 */ /* 0x000fe400078e0a0c */
[----:B------:R-:W-:Y:S01]  /*0c50*/  IMAD.MOV R6, RZ, RZ, -R4 ;  /* 0x000000ffff067224 */ /* 0x000fe200078e0a04 */
[----:B------:R-:W-:Y:S01]  /*0c60*/  LOP3.LUT R5, R20, R5, RZ, 0xc0, !PT ;  /* 0x0000000514057212 */ /* 0x000fe200078ec0ff */
[----:B------:R-:W-:Y:S02]  /*0c70*/  @P3 IMAD R0, R14, R12, R3 ;  /* 0x0000000c0e003224 */ /* 0x000fe400078e0203 */
[----:B------:R-:W-:Y:S02]  /*0c80*/  IMAD R11, R10, R4, R11 ;  /* 0x000000040a0b7224 */ /* 0x000fe400078e020b */
[----:B0-----:R-:W-:-:S02]  /*0c90*/  IMAD R3, R6, R21, R32 ;  /* 0x0000001506037224 */ /* 0x001fc400078e0220 */
[----:B------:R-:W-:Y:S02]  /*0ca0*/  IMAD R106, R11, R106, R0 ;  /* 0x0000006a0b6a7224 */ /* 0x000fe400078e0200 */
[----:B------:R-:W-:Y:S02]  /*0cb0*/  IMAD R3, R3, R24, R5 ;  /* 0x0000001803037224 */ /* 0x000fe400078e0205 */
[----:B------:R-:W-:-:S03]  /*0cc0*/  IMAD.MOV.U32 R0, RZ, RZ, 0x1 ;  /* 0x00000001ff007424 */ /* 0x000fc600078e00ff */
[----:B------:R-:W-:Y:S02]  /*0cd0*/  SEL R107, R3, R106, !P3 ;  /* 0x0000006a036b7207 */ /* 0x000fe40005800000 */
[----:B------:R-:W-:-:S07]  /*0ce0*/  SEL R106, R106, R3, !P3 ;  /* 0x000000036a6a7207 */ /* 0x000fce0005800000 */
.L_x_5:
[----:B------:R-:W-:-:S08]  /*0cf0*/  NOP ;  /* 0x0000000000007918 */ /* 0x000fd00000000000 */
[----:B------:R-:W0:Y:S02]  /*0d00*/  USETMAXREG.TRY_ALLOC.CTAPOOL UP0, 0xe8 ;  /* 0x000000e8000079c8 */ /* 0x000e240008000600 */
[----:B0-----:R-:W-:-:S13]  /*0d10*/  PLOP3.LUT P0, PT, PT, PT, UP0, 0x80, 0x0 ;  /* 0x000000000000781c */ /* 0x001fda0003f0f008 */
[----:B------:R-:W-:Y:S05]  /*0d20*/  @!P0 BRA `(.L_x_5) ;  /* 0xfffffffc00f08947 */ /* 0x000fea000383ffff */
[----:B------:R-:W-:Y:S01]  /*0d30*/  ULDC.64 UR4, c[0x0][0x598] ;  /* 0x0001660000047ab9 */ /* 0x000fe20000000a00 */
[----:B------:R-:W-:Y:S01]  /*0d40*/  ULDC.64 UR36, c[0x0][0x208] ;  /* 0x0000820000247ab9 */ /* 0x000fe20000000a00 */
[----:B------:R-:W-:-:S04]  /*0d50*/  ISETP.NE.U32.AND P0, PT, RZ, UR4, PT ;  /* 0x00000004ff007c0c */ /* 0x000fc8000bf05070 */
[----:B------:R-:W-:-:S13]  /*0d60*/  ISETP.NE.AND.EX P0, PT, RZ, UR5, PT, P0 ;  /* 0x00000005ff007c0c */ /* 0x000fda000bf05300 */
[----:B------:R-:W-:Y:S05]  /*0d70*/  @!P0 BRA `(.L_x_8) ;  /* 0x00000000001c8947 */ /* 0x000fea0003800000 */
[----:B------:R-:W0:Y:S02]  /*0d80*/  LDC.64 R4, c[0x0][0x598] ;  /* 0x00016600ff047b82 */ /* 0x000e240000000a00 */
[----:B0-----:R-:W2:Y:S02]  /*0d90*/  LDG.E.64 R4, desc[UR36][R4.64] ;  /* 0x0000002404047981 */ /* 0x001ea4000c1e1b00 */
[----:B--2---:R-:W-:-:S04]  /*0da0*/  ISETP.NE.U32.AND P0, PT, R4, RZ, PT ;  /* 0x000000ff0400720c */ /* 0x004fc80003f05070 */
[----:B------:R-:W-:-:S13]  /*0db0*/  ISETP.NE.AND.EX P0, PT, R5, RZ, PT, P0 ;  /* 0x000000ff0500720c */ /* 0x000fda0003f05300 */
[----:B------:R-:W-:Y:S05]  /*0dc0*/  @!P0 BRA `(.L_x_8) ;  /* 0x0000000000088947 */ /* 0x000fea0003800000 */
[----:B------:R0:W5:Y:S01]  /*0dd0*/  LD.E R23, desc[UR36][R4.64] ;  /* 0x0000002404177980 */ /* 0x000162000c101900 */
[----:B------:R-:W-:Y:S05]  /*0de0*/  BRA `(.L_x_9) ;  /* 0x0000000000247947 */ /* 0x000fea0003800000 */
.L_x_8:
[----:B------:R-:W-:Y:S02]  /*0df0*/  ULDC.64 UR4, c[0x0][0x588] ;  /* 0x0001620000047ab9 */ /* 0x000fe40000000a00 */
[----:B------:R-:W-:-:S04]  /*0e00*/  ISETP.NE.U32.AND P0, PT, RZ, UR4, PT ;  /* 0x00000004ff007c0c */ /* 0x000fc8000bf05070 */
[----:B------:R-:W-:-:S13]  /*0e10*/  ISETP.NE.AND.EX P0, PT, RZ, UR5, PT, P0 ;  /* 0x00000005ff007c0c */ /* 0x000fda000bf05300 */
[----:B------:R-:W-:Y:S05]  /*0e20*/  @!P0 BRA `(.L_x_10) ;  /* 0x00000000000c8947 */ /* 0x000fea0003800000 */
[----:B------:R-:W0:Y:S02]  /*0e30*/  LDC.64 R4, c[0x0][0x588] ;  /* 0x00016200ff047b82 */ /* 0x000e240000000a00 */
[----:B0-----:R1:W5:Y:S01]  /*0e40*/  LDG.E R23, desc[UR36][R4.64] ;  /* 0x0000002404177981 */ /* 0x001362000c1e1900 */
[----:B------:R-:W-:Y:S05]  /*0e50*/  BRA `(.L_x_9) ;  /* 0x0000000000087947 */ /* 0x000fea0003800000 */
.L_x_10:
[----:B------:R-:W-:Y:S02]  /*0e60*/  ULDC UR4, c[0x0][0x580] ;  /* 0x0001600000047ab9 */ /* 0x000fe40000000800 */
[----:B------:R-:W-:-:S07]  /*0e70*/  IMAD.U32 R23, RZ, RZ, UR4 ;  /* 0x00000004ff177e24 */ /* 0x000fce000f8e00ff */
.L_x_9:
[----:B------:R-:W-:Y:S02]  /*0e80*/  ULDC.64 UR4, c[0x0][0x5a0] ;  /* 0x0001680000047ab9 */ /* 0x000fe40000000a00 */
[----:B------:R-:W-:-:S04]  /*0e90*/  ISETP.NE.U32.AND P0, PT, RZ, UR4, PT ;  /* 0x00000004ff007c0c */ /* 0x000fc8000bf05070 */
[----:B------:R-:W-:-:S13]  /*0ea0*/  ISETP.NE.AND.EX P0, PT, RZ, UR5, PT, P0 ;  /* 0x00000005ff007c0c */ /* 0x000fda000bf05300 */
[----:B------:R-:W-:Y:S05]  /*0eb0*/  @!P0 BRA `(.L_x_11) ;  /* 0x00000000001c8947 */ /* 0x000fea0003800000 */
[----:B01----:R-:W0:Y:S02]  /*0ec0*/  LDC.64 R4, c[0x0][0x5a0] ;  /* 0x00016800ff047b82 */ /* 0x003e240000000a00 */
[----:B0-----:R-:W2:Y:S02]  /*0ed0*/  LDG.E.64 R4, desc[UR36][R4.64] ;  /* 0x0000002404047981 */ /* 0x001ea4000c1e1b00 */
[----:B--2---:R-:W-:-:S04]  /*0ee0*/  ISETP.NE.U32.AND P0, PT, R4, RZ, PT ;  /* 0x000000ff0400720c */ /* 0x004fc80003f05070 */
[----:B------:R-:W-:-:S13]  /*0ef0*/  ISETP.NE.AND.EX P0, PT, R5, RZ, PT, P0 ;  /* 0x000000ff0500720c */ /* 0x000fda0003f05300 */
[----:B------:R-:W-:Y:S05]  /*0f00*/  @!P0 BRA `(.L_x_11) ;  /* 0x0000000000088947 */ /* 0x000fea0003800000 */
[----:B------:R0:W5:Y:S01]  /*0f10*/  LD.E R104, desc[UR36][R4.64] ;  /* 0x0000002404687980 */ /* 0x000162000c101900 */
[----:B------:R-:W-:Y:S05]  /*0f20*/  BRA `(.L_x_12) ;  /* 0x0000000000247947 */ /* 0x000fea0003800000 */
.L_x_11:
[----:B------:R-:W-:Y:S02]  /*0f30*/  ULDC.64 UR4, c[0x0][0x590] ;  /* 0x0001640000047ab9 */ /* 0x000fe40000000a00 */
[----:B------:R-:W-:-:S04]  /*0f40*/  ISETP.NE.U32.AND P0, PT, RZ, UR4, PT ;  /* 0x00000004ff007c0c */ /* 0x000fc8000bf05070 */
[----:B------:R-:W-:-:S13]  /*0f50*/  ISETP.NE.AND.EX P0, PT, RZ, UR5, PT, P0 ;  /* 0x00000005ff007c0c */ /* 0x000fda000bf05300 */
[----:B------:R-:W-:Y:S05]  /*0f60*/  @!P0 BRA `(.L_x_13) ;  /* 0x00000000000c8947 */ /* 0x000fea0003800000 */
[----:B01----:R-:W0:Y:S02]  /*0f70*/  LDC.64 R4, c[0x0][0x590] ;  /* 0x00016400ff047b82 */ /* 0x003e240000000a00 */
[----:B0-----:R1:W5:Y:S01]  /*0f80*/  LDG.E R104, desc[UR36][R4.64] ;  /* 0x0000002404687981 */ /* 0x001362000c1e1900 */
[----:B------:R-:W-:Y:S05]  /*0f90*/  BRA `(.L_x_12) ;  /* 0x0000000000087947 */ /* 0x000fea0003800000 */
.L_x_13:
[----:B------:R-:W-:Y:S02]  /*0fa0*/  ULDC UR4, c[0x0][0x584] ;  /* 0x0001610000047ab9 */ /* 0x000fe40000000800 */
[----:B------:R-:W-:-:S07]  /*0fb0*/  IMAD.U32 R104, RZ, RZ, UR4 ;  /* 0x00000004ff687e24 */ /* 0x000fce000f8e00ff */
.L_x_12:
[----:B------:R-:W-:-:S13]  /*0fc0*/  LOP3.LUT P0, RZ, R0, 0xff, RZ, 0xc0, !PT ;  /* 0x000000ff00ff7812 */ /* 0x000fda000780c0ff */
[----:B------:R-:W-:Y:S05]  /*0fd0*/  @!P0 EXIT ;  /* 0x000000000000894d */ /* 0x000fea0003800000 */
[----:B------:R-:W-:Y:S01]  /*0fe0*/  ULDC UR4, c[0x0][0x28c] ;  /* 0x0000a30000047ab9 */ /* 0x000fe20000000800 */
[----:B------:R-:W-:Y:S01]  /*0ff0*/  LOP3.LUT R110, R19, 0x1, RZ, 0xfc, !PT ;  /* 0x00000001136e7812 */ /* 0x000fe200078efcff */
[----:B------:R-:W-:Y:S01]  /*1000*/  UIADD3 UR4, UR4, 0x1f, URZ ;  /* 0x0000001f04047890 */ /* 0x000fe2000fffe03f */
[----:B------:R-:W-:Y:S01]  /*1010*/  UMOV UR38, URZ ;  /* 0x0000003f00267c82 */ /* 0x000fe20008000000 */
[----:B------:R-:W-:Y:S02]  /*1020*/  UMOV UR39, URZ ;  /* 0x0000003f00277c82 */ /* 0x000fe40008000000 */
[----:B------:R-:W-:-:S04]  /*1030*/  USHF.R.S32.HI UR5, URZ, 0x1f, UR4 ;  /* 0x0000001f3f057899 */ /* 0x000fc80008011404 */
[----:B------:R-:W-:-:S04]  /*1040*/  ULEA.HI UR5, UR5, UR4, URZ, 0x5 ;  /* 0x0000000405057291 */ /* 0x000fc8000f8f283f */
[----:B------:R-:W-:-:S12]  /*1050*/  USHF.R.S32.HI UR40, URZ, 0x5, UR5 ;  /* 0x000000053f287899 */ /* 0x000fd80008011405 */
.L_x_191:
[----:B------:R-:W-:Y:S01]  /*1060*/  LOP3.LUT R0, R18, 0x80, RZ, 0xc0, !PT ;  /* 0x0000008012007812 */ /* 0x000fe200078ec0ff */
[----:B--2---:R-:W2:Y:S01]  /*1070*/  S2UR UR6, SR_CgaCtaId ;  /* 0x00000000000679c3 */ /* 0x004ea20000008800 */
[----:B------:R-:W-:Y:S02]  /*1080*/  UMOV UR41, 0x400 ;  /* 0x0000040000297882 */ /* 0x000fe40000000000 */
[----:B------:R-:W-:-:S06]  /*1090*/  SHF.R.U32.HI R0, RZ, 0x7, R0 ;  /* 0x00000007ff007819 */ /* 0x000fcc0000011600 */
[----:B---3--:R-:W3:Y:S01]  /*10a0*/  SHFL.IDX PT, R0, R0, RZ, 0x1f ;  /* 0x00001fff00007589 */ /* 0x008ee200000e0000 */
[----:B--2---:R-:W-:Y:S01]  /*10b0*/  ULEA UR41, UR6, UR41, 0x18 ;  /* 0x0000002906297291 */ /* 0x004fe2000f8ec03f */
[----:B---3--:R-:W-:-:S13]  /*10c0*/  R2UR UR4, R0 ;  /* 0x00000000000472ca */ /* 0x008fda00000e0000 */
[----:B------:R-:W-:-:S04]  /*10d0*/  ULEA.HI UR5, UR4, UR4, URZ, 0x1 ;  /* 0x0000000404057291 */ /* 0x000fc8000f8f083f */
[----:B------:R-:W-:-:S04]  /*10e0*/  ULOP3.LUT UR5, UR5, 0xffffe, URZ, 0xc0, !UPT ;  /* 0x000ffffe05057892 */ /* 0x000fc8000f8ec03f */
[----:B------:R-:W-:-:S03]  /*10f0*/  UIADD3 UR5, UR4, -UR5, URZ ;  /* 0x8000000504057290 */ /* 0x000fc6000fffe03f */
[----:B------:R-:W-:Y:S01]  /*1100*/  ULDC UR4, c[0x0][0x28c] ;  /* 0x0000a30000047ab9 */ /* 0x000fe20000000800 */
[----:B------:R-:W-:Y:S01]  /*1110*/  ULEA UR5, UR5, UR41, 0xc ;  /* 0x0000002905057291 */ /* 0x000fe2000f8e603f */
[----:B------:R-:W-:-:S03]  /*1120*/  ISETP.LT.AND P0, PT, RZ, UR4, PT ;  /* 0x00000004ff007c0c */ /* 0x000fc6000bf01270 */
[----:B------:R-:W-:-:S04]  /*1130*/  UIADD3 UR5, UR5, 0x180, URZ ;  /* 0x0000018005057890 */ /* 0x000fc8000fffe03f */
[----:B------:R-:W-:-:S04]  /*1140*/  USHF.R.U32.HI UR5, URZ, 0x4, UR5 ;  /* 0x000000043f057899 */ /* 0x000fc80008011605 */
[----:B------:R-:W-:Y:S02]  /*1150*/  ULOP3.LUT UR42, UR5, 0x3fff, URZ, 0xc0, !UPT ;  /* 0x00003fff052a7892 */ /* 0x000fe4000f8ec03f */
[----:B-1--45:R-:W-:Y:S10]  /*1160*/  @P0 BRA `(.L_x_14) ;  /* 0x0000000000400947 */ /* 0x032ff40003800000 */
[----:B------:R-:W-:Y:S01]  /*1170*/  MOV R0, 0x0 ;  /* 0x0000000000007802 */ /* 0x000fe20000000f00 */
[----:B------:R-:W-:Y:S01]  /*1180*/  ULDC.64 UR4, c[0x4][0x68] ;  /* 0x01001a0000047ab9 */ /* 0x000fe20000000a00 */
[----:B------:R-:W-:Y:S01]  /*1190*/  ULDC.64 UR6, c[0x4][0x8] ;  /* 0x0100020000067ab9 */ /* 0x000fe20000000a00 */
[----:B01----:R-:W-:Y:S01]  /*11a0*/  IMAD.U32 R4, RZ, RZ, UR4 ;  /* 0x00000004ff047e24 */ /* 0x003fe2000f8e00ff */
[----:B------:R0:W1:Y:S01]  /*11b0*/  LDC.64 R14, c[0x4][R0] ;  /* 0x01000000000e7b82 */ /* 0x0000620000000a00 */
[----:B------:R-:W-:Y:S01]  /*11c0*/  IMAD.U32 R5, RZ, RZ, UR5 ;  /* 0x00000005ff057e24 */ /* 0x000fe2000f8e00ff */
[----:B------:R-:W-:Y:S01]  /*11d0*/  ULDC.64 UR4, c[0x4][0x70] ;  /* 0x01001c0000047ab9 */ /* 0x000fe20000000a00 */
[----:B------:R-:W-:Y:S02]  /*11e0*/  IMAD.U32 R10, RZ, RZ, UR6 ;  /* 0x00000006ff0a7e24 */ /* 0x000fe4000f8e00ff */
[----:B------:R-:W-:Y:S02]  /*11f0*/  IMAD.U32 R6, RZ, RZ, UR4 ;  /* 0x00000004ff067e24 */ /* 0x000fe4000f8e00ff */
[----:B------:R-:W-:-:S02]  /*1200*/  IMAD.U32 R7, RZ, RZ, UR5 ;  /* 0x00000005ff077e24 */ /* 0x000fc4000f8e00ff */
[----:B------:R-:W-:Y:S02]  /*1210*/  IMAD.U32 R11, RZ, RZ, UR7 ;  /* 0x00000007ff0b7e24 */ /* 0x000fe4000f8e00ff */
[----:B------:R-:W-:Y:S02]  /*1220*/  IMAD.MOV.U32 R8, RZ, RZ, 0x1e1 ;  /* 0x000001e1ff087424 */ /* 0x000fe400078e00ff */
[----:B------:R-:W-:Y:S02]  /*1230*/  IMAD.MOV.U32 R12, RZ, RZ, 0x1 ;  /* 0x00000001ff0c7424 */ /* 0x000fe400078e00ff */
[----:B0-----:R-:W-:-:S07]  /*1240*/  IMAD.MOV.U32 R13, RZ, RZ, RZ ;  /* 0x000000ffff0d7224 */ /* 0x001fce00078e00ff */
[----:B------:R-:W-:-:S07]  /*1250*/  LEPC R20, `(.L_x_14) ;  /* 0x000000001014794e */ /* 0x000fce0000000000 */
[----:B-1---5:R-:W-:Y:S05]  /*1260*/  CALL.ABS.NOINC R14 ;  /* 0x000000000e007343 */ /* 0x022fea0003c00000 */
.L_x_14:
[----:B------:R-:W-:-:S13]  /*1270*/  ISETP.NE.AND P0, PT, R110, 0x3, PT ;  /* 0x000000036e00780c */ /* 0x000fda0003f05270 */
[----:B------:R-:W-:Y:S05]  /*1280*/  @!P0 BRA `(.L_x_15) ;  /* 0x0000000000048947 */ /* 0x000fea0003800000 */
[----:B------:R-:W-:Y:S01]  /*1290*/  BPT.TRAP 0x1 ;  /* 0x000000040000795c */ /* 0x000fe20000300000 */
.L_x_15:
[----:B------:R-:W-:Y:S02]  /*12a0*/  IMAD.U32 R3, RZ, RZ, UR39 ;  /* 0x00000027ff037e24 */ /* 0x000fe4000f8e00ff */
[----:B------:R-:W-:-:S03]  /*12b0*/  IMAD.U32 R0, RZ, RZ, UR38 ;  /* 0x00000026ff007e24 */ /* 0x000fc6000f8e00ff */
[----:B------:R-:W-:Y:S02]  /*12c0*/  LEA R3, R3, UR41, 0x3 ;  /* 0x0000002903037c11 */ /* 0x000fe4000f8e18ff */
[----:B------:R-:W-:-:S04]  /*12d0*/  SHF.L.U32 R0, R0, 0x1f, RZ ;  /* 0x0000001f00007819 */ /* 0x000fc800000006ff */
[----:B------:R2:W3:Y:S01]  /*12e0*/  SYNCS.PHASECHK.TRANS64.TRYWAIT P1, [R3+URZ], R0 ;  /* 0x00000000030075a7 */ /* 0x0004e2000802017f */
[----:B------:R-:W-:Y:S05]  /*12f0*/  @!P0 BRA `(.L_x_16) ;  /* 0x0000000000048947 */ /* 0x000fea0003800000 */
[----:B------:R-:W-:Y:S01]  /*1300*/  BPT.TRAP 0x1 ;  /* 0x000000040000795c */ /* 0x000fe20000300000 */
.L_x_16:
[----:B---3--:R-:W-:Y:S05]  /*1310*/  @P1 BRA `(.L_x_17) ;  /* 0x0000000000081947 */ /* 0x008fea0003800000 */
[----:B------:R-:W3:Y:S02]  /*1320*/  SYNCS.PHASECHK.TRANS64.TRYWAIT P1, [R3+URZ], R0 ;  /* 0x00000000030075a7 */ /* 0x000ee4000802017f */
[----:B---3--:R-:W-:Y:S05]  /*1330*/  @!P1 BRA `(.L_x_18) ;  /* 0x0000007c00a89947 */ /* 0x008fea0003800000 */
.L_x_17:
[----:B------:R-:W-:-:S04]  /*1340*/  UISETP.LT.AND UP0, UPT, UR40, 0x1, UPT ;  /* 0x000000012800788c */ /* 0x000fc8000bf01270 */
[----:B------:R-:W-:-:S06]  /*1350*/  USEL UR4, UR40, 0x1, UP0 ;  /* 0x0000000128047887 */ /* 0x000fcc0008000000 */
[----:B--23--:R-:W-:Y:S01]  /*1360*/  IMAD.U32 R0, RZ, RZ, UR4 ;  /* 0x00000004ff007e24 */ /* 0x00cfe2000f8e00ff */
[----:B------:R-:W-:Y:S05]  /*1370*/  WARPSYNC.ALL ;  /* 0x0000000000007948 */ /* 0x000fea0003800000 */
[----:B------:R-:W-:-:S04]  /*1380*/  IADD3 R0, -R0, UR40, RZ ;  /* 0x0000002800007c10 */ /* 0x000fc8000fffe1ff */
[----:B------:R-:W-:Y:S01]  /*1390*/  ISETP.GE.AND P1, PT, R0, 0x1, PT ;  /* 0x000000010000780c */ /* 0x000fe20003f26270 */
[----:B------:R-:W-:Y:S01]  /*13a0*/  UIADD3 UR4, UR41, 0x18180, URZ ;  /* 0x0001818029047890 */ /* 0x000fe2000fffe03f */
[----:B------:R-:W-:Y:S01]  /*13b0*/  WARPGROUP.ARRIVE ;  /* 0x00000000000079c5 */ /* 0x000fe20000000000 */
[----:B------:R-:W-:Y:S01]  /*13c0*/  UMOV UR9, 0x80000020 ;  /* 0x8000002000097882 */ /* 0x000fe20000000000 */
[----:B------:R-:W-:Y:S01]  /*13d0*/  UMOV UR11, 0x80000020 ;  /* 0x80000020000b7882 */ /* 0x000fe20000000000 */
[----:B------:R-:W-:Y:S02]  /*13e0*/  USHF.R.U32.HI UR5, URZ, 0x4, UR4 ;  /* 0x000000043f057899 */ /* 0x000fe40008011604 */
[----:B------:R-:W-:Y:S02]  /*13f0*/  ULOP3.LUT UR4, UR42, 0x10000, URZ, 0xfc, !UPT ;  /* 0x000100002a047892 */ /* 0x000fe4000f8efc3f */
[----:B------:R-:W-:Y:S02]  /*1400*/  ULOP3.LUT UR5, UR5, 0x3fff, URZ, 0xc0, !UPT ;  /* 0x00003fff05057892 */ /* 0x000fe4000f8ec03f */
[----:B------:R-:W-:-:S02]  /*1410*/  ULEA UR6, UR39, UR4, 0x9 ;  /* 0x0000000427067291 */ /* 0x000fc4000f8e483f */
[----:B------:R-:W-:Y:S01]  /*1420*/  ULOP3.LUT UR5, UR5, 0x10000, URZ, 0xfc, !UPT ;  /* 0x0001000005057892 */ /* 0x000fe2000f8efc3f */
[----:B------:R-:W-:Y:S01]  /*1430*/  UMOV UR13, UR9 ;  /* 0x00000009000d7c82 */ /* 0x000fe20008000000 */
[----:B------:R-:W-:Y:S02]  /*1440*/  UMOV UR15, 0x80000020 ;  /* 0x80000020000f7882 */ /* 0x000fe40000000000 */
[----:B------:R-:W-:Y:S01]  /*1450*/  UIMAD UR7, UR39, 0x280, UR5 ;  /* 0x00000280270778a4 */ /* 0x000fe2000f8e0205 */
[----:B------:R-:W-:-:S03]  /*1460*/  UMOV UR8, UR6 ;  /* 0x0000000600087c82 */ /* 0x000fc60008000000 */
[----:B------:R-:W-:Y:S01]  /*1470*/  UIADD3 UR14, UR7, 0x80, URZ ;  /* 0x00000080070e7890 */ /* 0x000fe2000fffe03f */
[----:B------:R-:W-:Y:S02]  /*1480*/  UMOV UR12, UR8 ;  /* 0x00000008000c7c82 */ /* 0x000fe40008000000 */
[----:B------:R-:W-:Y:S01]  /*1490*/  UMOV UR10, UR7 ;  /* 0x00000007000a7c82 */ /* 0x000fe20008000000 */
[----:B------:R-:W-:Y:S01]  /*14a0*/  UIADD3 UR16, UR7, 0x100, URZ ;  /* 0x0000010007107890 */ /* 0x000fe2000fffe03f */
[----:B------:R-:W-:Y:S01]  /*14b0*/  HGMMA.64x32x16.F32 R88, gdesc[UR8], RZ, !UPT, gsb0 ;  /* 0x00600000085879f0 */ /* 0x000fe2000c0008ff */
[----:B------:R-:W-:Y:S01]  /*14c0*/  UMOV UR11, 0x80000020 ;  /* 0x80000020000b7882 */ /* 0x000fe20000000000 */
[----:B------:R-:W-:-:S04]  /*14d0*/  UIADD3 UR17, UR7, 0x180, URZ ;  /* 0x0000018007117890 */ /* 0x000fc8000fffe03f */
[----:B------:R-:W-:Y:S01]  /*14e0*/  UMOV UR10, UR16 ;  /* 0x00000010000a7c82 */ /* 0x000fe20008000000 */
[----:B------:R-:W-:Y:S01]  /*14f0*/  UIADD3 UR16, UR7, 0x182, URZ ;  /* 0x0000018207107890 */ /* 0x000fe2000fffe03f */
[----:B------:R-:W-:Y:S02]  /*1500*/  WARPGROUP.DEPBAR.LE gsb0, 0x0 ;  /* 0x00008000000079c5 */ /* 0x000fe40000010000 */
[----:B------:R-:W-:-:S06]  /*1510*/  WARPGROUP.ARRIVE ;  /* 0x00000000000079c5 */ /* 0x000fcc0000000000 */
[----:B------:R-:W-:Y:S01]  /*1520*/  HGMMA.64x32x16.F32 R72, gdesc[UR12], RZ, !UPT, gsb0 ;  /* 0x006000000c4879f0 */ /* 0x000fe2000c0008ff */
[----:B------:R-:W-:Y:S02]  /*1530*/  UIADD3 UR12, UR7, 0x200, URZ ;  /* 0x00000200070c7890 */ /* 0x000fe4000fffe03f */
[----:B------:R-:W-:Y:S01]  /*1540*/  UIADD3 UR14, UR7, 0x82, URZ ;  /* 0x00000082070e7890 */ /* 0x000fe2000fffe03f */
[----:B------:R-:W-:Y:S01]  /*1550*/  UMOV UR15, 0x80000020 ;  /* 0x80000020000f7882 */ /* 0x000fe20000000000 */
[----:B------:R-:W-:Y:S02]  /*1560*/  WARPGROUP.DEPBAR.LE gsb0, 0x0 ;  /* 0x00008000000079c5 */ /* 0x000fe40000010000 */
[----:B------:R-:W-:-:S06]  /*1570*/  WARPGROUP.ARRIVE ;  /* 0x00000000000079c5 */ /* 0x000fcc0000000000 */
[----:B------:R-:W-:Y:S01]  /*1580*/  HGMMA.64x32x16.F32 R56, gdesc[UR8], RZ, !UPT, gsb0 ;  /* 0x00600000083879f0 */ /* 0x000fe2000c0008ff */
[----:B------:R-:W-:Y:S01]  /*1590*/  UMOV UR10, UR17 ;  /* 0x00000011000a7c82 */ /* 0x000fe20008000000 */
        /* <DEDUP_REMOVED lines=9> */
[----:B------:R-:W-:Y:S02]  /*1630*/  UIADD3 UR8, UR6, 0x2, URZ ;  /* 0x0000000206087890 */ /* 0x000fe4000fffe03f */
[----:B------:R-:W-:Y:S01]  /*1640*/  UIADD3 UR10, UR7, 0x2, URZ ;  /* 0x00000002070a7890 */ /* 0x000fe2000fffe03f */
[----:B------:R-:W-:Y:S01]  /*1650*/  UMOV UR9, 0x80000020 ;  /* 0x8000002000097882 */ /* 0x000fe20000000000 */
[----:B------:R-:W-:Y:S01]  /*1660*/  UMOV UR11, 0x80000020 ;  /* 0x80000020000b7882 */ /* 0x000fe20000000000 */
[----:B------:R-:W-:Y:S02]  /*1670*/  UMOV UR13, UR9 ;  /* 0x00000009000d7c82 */ /* 0x000fe40008000000 */
[----:B------:R-:W-:Y:S01]  /*1680*/  UMOV UR12, UR8 ;  /* 0x00000008000c7c82 */ /* 0x000fe20008000000 */
[----:B------:R-:W-:Y:S02]  /*1690*/  UIADD3 UR6, UR7, 0x102, URZ ;  /* 0x0000010207067890 */ /* 0x000fe4000fffe03f */
[----:B------:R-:W-:Y:S01]  /*16a0*/  UIADD3 UR7, UR7, 0x202, URZ ;  /* 0x0000020207077890 */ /* 0x000fe2000fffe03f */
[----:B------:R-:W-:-:S02]  /*16b0*/  WARPGROUP.DEPBAR.LE gsb0, 0x0 ;  /* 0x00008000000079c5 */ /* 0x000fc40000010000 */
[----:B------:R-:W-:-:S06]  /*16c0*/  WARPGROUP.ARRIVE ;  /* 0x00000000000079c5 */ /* 0x000fcc0000000000 */
[----:B------:R-:W-:Y:S01]  /*16d0*/  HGMMA.64x32x16.F32 R88, gdesc[UR8], R88, gsb0 ;  /* 0x00600000085879f0 */ /* 0x000fe20008000858 */
[----:B------:R-:W-:Y:S01]  /*16e0*/  UMOV UR10, UR6 ;  /* 0x00000006000a7c82 */ /* 0x000fe20008000000 */
[----:B------:R-:W-:Y:S01]  /*16f0*/  UMOV UR11, 0x80000020 ;  /* 0x80000020000b7882 */ /* 0x000fe20000000000 */
[----:B------:R-:W-:Y:S02]  /*1700*/  WARPGROUP.DEPBAR.LE gsb0, 0x0 ;  /* 0x00008000000079c5 */ /* 0x000fe40000010000 */
[----:B------:R-:W-:-:S06]  /*1710*/  WARPGROUP.ARRIVE ;  /* 0x00000000000079c5 */ /* 0x000fcc0000000000 */
[----:B------:R-:W-:Y:S03]  /*1720*/  HGMMA.64x32x16.F32 R72, gdesc[UR12], R72, gsb0 ;  /* 0x006000000c4879f0 */ /* 0x000fe60008000848 */
[----:B------:R-:W-:Y:S02]  /*1730*/  WARPGROUP.DEPBAR.LE gsb0, 0x0 ;  /* 0x00008000000079c5 */ /* 0x000fe40000010000 */
[----:B------:R-:W-:-:S06]  /*1740*/  WARPGROUP.ARRIVE ;  /* 0x00000000000079c5 */ /* 0x000fcc0000000000 */
[----:B------:R-:W-:Y:S01]  /*1750*/  HGMMA.64x32x16.F32 R56, gdesc[UR8], R56, gsb0 ;  /* 0x00600000083879f0 */ /* 0x000fe20008000838 */
[----:B------:R-:W-:Y:S01]  /*1760*/  UMOV UR10, UR16 ;  /* 0x00000010000a7c82 */ /* 0x000fe20008000000 */
[----:B------:R-:W-:Y:S01]  /*1770*/  UMOV UR11, 0x80000020 ;  /* 0x80000020000b7882 */ /* 0x000fe20000000000 */
[----:B------:R-:W-:Y:S02]  /*1780*/  WARPGROUP.DEPBAR.LE gsb0, 0x0 ;  /* 0x00008000000079c5 */ /* 0x000fe40000010000 */
        /* <DEDUP_REMOVED lines=8> */
[----:B------:R-:W-:Y:S05]  /*1810*/  @!P1 BRA `(.L_x_19) ;  /* 0x0000000400989947 */ /* 0x000fea0003800000 */
[----:B------:R-:W-:Y:S01]  /*1820*/  UIADD3 UR6, UR39, 0x1, URZ ;  /* 0x0000000127067890 */ /* 0x000fe2000fffe03f */
[----:B------:R-:W-:-:S03]  /*1830*/  IMAD.MOV.U32 R3, RZ, RZ, R0 ;  /* 0x000000ffff037224 */ /* 0x000fc600078e0000 */
[----:B------:R-:W-:-:S04]  /*1840*/  UISETP.NE.AND UP0, UPT, UR6, 0xc, UPT ;  /* 0x0000000c0600788c */ /* 0x000fc8000bf05270 */
[----:B------:R-:W-:Y:S02]  /*1850*/  USEL UR7, URZ, 0x1, UP0 ;  /* 0x000000013f077887 */ /* 0x000fe40008000000 */
[----:B------:R-:W-:Y:S02]  /*1860*/  USEL UR6, UR6, URZ, UP0 ;  /* 0x0000003f06067287 */ /* 0x000fe40008000000 */
[----:B------:R-:W-:-:S06]  /*1870*/  ULOP3.LUT UR7, UR38, UR7, URZ, 0x3c, !UPT ;  /* 0x0000000726077292 */ /* 0x000fcc000f8e3c3f */
[----:B------:R-:W-:Y:S01]  /*1880*/  IMAD.U32 R6, RZ, RZ, UR7 ;  /* 0x00000007ff067e24 */ /* 0x000fe2000f8e00ff */
[----:B------:R-:W-:-:S06]  /*1890*/  UMOV UR7, UR39 ;  /* 0x0000002700077c82 */ /* 0x000fcc0008000000 */
.L_x_26:
[----:B------:R-:W-:Y:S05]  /*18a0*/  @!P0 BRA `(.L_x_20) ;  /* 0x0000000000048947 */ /* 0x000fea0003800000 */
[----:B------:R-:W-:Y:S01]  /*18b0*/  BPT.TRAP 0x1 ;  /* 0x000000040000795c */ /* 0x000fe20000300000 */
.L_x_20:
[----:B------:R-:W-:Y:S01]  /*18c0*/  ULEA UR8, UR6, UR41, 0x3 ;  /* 0x0000002906087291 */ /* 0x000fe2000f8e183f */
[----:B01----:R-:W-:-:S08]  /*18d0*/  SHF.L.U32 R4, R6, 0x1f, RZ ;  /* 0x0000001f06047819 */ /* 0x003fd000000006ff */
[----:B------:R0:W1:Y:S01]  /*18e0*/  SYNCS.PHASECHK.TRANS64.TRYWAIT P1, [UR8], R4 ;  /* 0x00000004ff0075a7 */ /* 0x0000620008020148 */
[----:B------:R-:W-:Y:S05]  /*18f0*/  @!P0 BRA `(.L_x_21) ;  /* 0x0000000000048947 */ /* 0x000fea0003800000 */
[----:B------:R-:W-:Y:S01]  /*1900*/  BPT.TRAP 0x1 ;  /* 0x000000040000795c */ /* 0x000fe20000300000 */
.L_x_21:
[----:B-1----:R-:W-:Y:S05]  /*1910*/  @P1 BRA `(.L_x_22) ;  /* 0x0000000000081947 */ /* 0x002fea0003800000 */
[----:B------:R-:W1:Y:S02]  /*1920*/  SYNCS.PHASECHK.TRANS64.TRYWAIT P1, [UR8], R4 ;  /* 0x00000004ff0075a7 */ /* 0x000e640008020148 */
[----:B-1----:R-:W-:Y:S05]  /*1930*/  @!P1 BRA `(.L_x_23) ;  /* 0x00000078003c9947 */ /* 0x002fea0003800000 */
.L_x_22:
[----:B------:R-:W-:Y:S01]  /*1940*/  ULEA UR12, UR6, UR4, 0x9 ;  /* 0x00000004060c7291 */ /* 0x000fe2000f8e483f */
[----:B------:R-:W-:Y:S01]  /*1950*/  WARPGROUP.ARRIVE ;  /* 0x00000000000079c5 */ /* 0x000fe20000000000 */
[----:B------:R-:W-:Y:S01]  /*1960*/  UIMAD UR13, UR6, 0x280, UR5 ;  /* 0x00000280060d78a4 */ /* 0x000fe2000f8e0205 */
[----:B------:R-:W-:Y:S01]  /*1970*/  UMOV UR9, 0x80000020 ;  /* 0x8000002000097882 */ /* 0x000fe20000000000 */
[----:B------:R-:W-:Y:S02]  /*1980*/  UMOV UR11, 0x80000020 ;  /* 0x80000020000b7882 */ /* 0x000fe40000000000 */
[----:B------:R-:W-:Y:S01]  /*1990*/  UIADD3 UR14, UR13, 0x80, URZ ;  /* 0x000000800d0e7890 */ /* 0x000fe2000fffe03f */
[----:B------:R-:W-:Y:S02]  /*19a0*/  UMOV UR8, UR12 ;  /* 0x0000000c00087c82 */ /* 0x000fe40008000000 */
[----:B------:R-:W-:Y:S01]  /*19b0*/  UMOV UR10, UR13 ;  /* 0x0000000d000a7c82 */ /* 0x000fe20008000000 */
[----:B------:R-:W-:Y:S01]  /*19c0*/  UIADD3 UR15, UR13, 0x100, URZ ;  /* 0x000001000d0f7890 */ /* 0x000fe2000fffe03f */
[----:B------:R-:W-:Y:S01]  /*19d0*/  HGMMA.64x32x16.F32 R88, gdesc[UR8], R88, gsb0 ;  /* 0x00600000085879f0 */ /* 0x000fe20008000858 */
[----:B------:R-:W-:Y:S01]  /*19e0*/  UMOV UR11, 0x80000020 ;  /* 0x80000020000b7882 */ /* 0x000fe20000000000 */
[----:B------:R-:W-:Y:S01]  /*19f0*/  UMOV UR10, UR14 ;  /* 0x0000000e000a7c82 */ /* 0x000fe20008000000 */
[----:B------:R-:W-:-:S02]  /*1a00*/  UIADD3 UR16, UR13, 0x180, URZ ;  /* 0x000001800d107890 */ /* 0x000fc4000fffe03f */
[----:B------:R-:W-:Y:S01]  /*1a10*/  UIADD3 UR14, UR13, 0x200, URZ ;  /* 0x000002000d0e7890 */ /* 0x000fe2000fffe03f */
[----:B------:R-:W-:Y:S02]  /*1a20*/  WARPGROUP.DEPBAR.LE gsb0, 0x0 ;  /* 0x00008000000079c5 */ /* 0x000fe40000010000 */
[----:B------:R-:W-:-:S06]  /*1a30*/  WARPGROUP.ARRIVE ;  /* 0x00000000000079c5 */ /* 0x000fcc0000000000 */
[----:B------:R-:W-:Y:S01]  /*1a40*/  HGMMA.64x32x16.F32 R72, gdesc[UR8], R72, gsb0 ;  /* 0x00600000084879f0 */ /* 0x000fe20008000848 */
[----:B------:R-:W-:Y:S01]  /*1a50*/  UMOV UR10, UR15 ;  /* 0x0000000f000a7c82 */ /* 0x000fe20008000000 */
[----:B------:R-:W-:Y:S01]  /*1a60*/  UMOV UR11, 0x80000020 ;  /* 0x80000020000b7882 */ /* 0x000fe20000000000 */
[----:B------:R-:W-:Y:S01]  /*1a70*/  UIADD3 UR15, UR13, 0x182, URZ ;  /* 0x000001820d0f7890 */ /* 0x000fe2000fffe03f */
        /* <DEDUP_REMOVED lines=14> */
[----:B------:R-:W-:Y:S02]  /*1b60*/  UIADD3 UR8, UR12, 0x2, URZ ;  /* 0x000000020c087890 */ /* 0x000fe4000fffe03f */
[----:B------:R-:W-:Y:S01]  /*1b70*/  UIADD3 UR10, UR13, 0x2, URZ ;  /* 0x000000020d0a7890 */ /* 0x000fe2000fffe03f */
[----:B------:R-:W-:Y:S01]  /*1b80*/  UMOV UR9, 0x80000020 ;  /* 0x8000002000097882 */ /* 0x000fe20000000000 */
[----:B------:R-:W-:Y:S01]  /*1b90*/  UMOV UR11, 0x80000020 ;  /* 0x80000020000b7882 */ /* 0x000fe20000000000 */
[----:B------:R-:W-:Y:S02]  /*1ba0*/  UIADD3 UR12, UR13, 0x82, URZ ;  /* 0x000000820d0c7890 */ /* 0x000fe4000fffe03f */
        /* <DEDUP_REMOVED lines=26> */
[----:B------:R-:W-:Y:S01]  /*1d50*/  BPT.TRAP 0x1 ;  /* 0x000000040000795c */ /* 0x000fe20000300000 */
.L_x_24:
[----:B------:R-:W-:Y:S01]  /*1d60*/  ULEA UR8, UR7, UR41, 0x3 ;  /* 0x0000002907087291 */ /* 0x000fe2000f8e183f */
[----:B------:R-:W-:-:S03]  /*1d70*/  ISETP.GT.U32.AND P1, PT, R19, 0x1, PT ;  /* 0x000000011300780c */ /* 0x000fc60003f24070 */
[----:B------:R-:W-:-:S04]  /*1d80*/  UIADD3 UR8, UR8, 0x60, URZ ;  /* 0x0000006008087890 */ /* 0x000fc8000fffe03f */
[----:B------:R-:W-:-:S09]  /*1d90*/  UPRMT UR8, URZ, 0x654, UR8 ;  /* 0x000006543f087896 */ /* 0x000fd20008000008 */
[----:B------:R-:W-:Y:S01]  /*1da0*/  SYNCS.ARRIVE.TRANS64.RED.A1T0 RZ, [UR8], RZ ;  /* 0x000000ffffff79a7 */ /* 0x000fe20008100408 */
[----:B------:R-:W-:Y:S05]  /*1db0*/  @P1 BRA `(.L_x_25) ;  /* 0x0000000000041947 */ /* 0x000fea0003800000 */
[----:B------:R-:W-:Y:S01]  /*1dc0*/  BPT.TRAP 0x1 ;  /* 0x000000040000795c */ /* 0x000fe20000300000 */
.L_x_25:
[----:B------:R-:W-:Y:S01]  /*1dd0*/  UIADD3 UR6, UR6, 0x1, URZ ;  /* 0x0000000106067890 */ /* 0x000fe2000fffe03f */
[C---:B------:R-:W-:Y:S01]  /*1de0*/  ISETP.GT.AND P1, PT, R3.reuse, 0x1, PT ;  /* 0x000000010300780c */ /* 0x040fe20003f24270 */
[----:B------:R-:W-:Y:S01]  /*1df0*/  UIADD3 UR7, UR7, 0x1, URZ ;  /* 0x0000000107077890 */ /* 0x000fe2000fffe03f */
[----:B------:R-:W-:Y:S01]  /*1e00*/  VIADD R3, R3, 0xffffffff ;  /* 0xffffffff03037836 */ /* 0x000fe20000000000 */
[----:B------:R-:W-:Y:S02]  /*1e10*/  UISETP.NE.AND UP0, UPT, UR6, 0xc, UPT ;  /* 0x0000000c0600788c */ /* 0x000fe4000bf05270 */
[----:B------:R-:W-:Y:S02]  /*1e20*/  UISETP.NE.AND UP1, UPT, UR7, 0xc, UPT ;  /* 0x0000000c0700788c */ /* 0x000fe4000bf25270 */
[----:B------:R-:W-:Y:S02]  /*1e30*/  USEL UR8, URZ, 0x1, UP0 ;  /* 0x000000013f087887 */ /* 0x000fe40008000000 */
[----:B------:R-:W-:-:S02]  /*1e40*/  USEL UR6, UR6, URZ, UP0 ;  /* 0x0000003f06067287 */ /* 0x000fc40008000000 */
[----:B------:R-:W-:Y:S02]  /*1e50*/  USEL UR7, UR7, URZ, UP1 ;  /* 0x0000003f07077287 */ /* 0x000fe40008800000 */
[----:B------:R-:W-:Y:S01]  /*1e60*/  LOP3.LUT R6, R6, UR8, RZ, 0x3c, !PT ;  /* 0x0000000806067c12 */ /* 0x000fe2000f8e3cff */
[----:B------:R-:W-:Y:S09]  /*1e70*/  @P1 BRA `(.L_x_26) ;  /* 0xfffffff800881947 */ /* 0x000ff2000383ffff */
.L_x_19:
[----:B------:R-:W2:Y:S02]  /*1e80*/  LDC R3, c[0x0][0x28c] ;  /* 0x0000a300ff037b82 */ /* 0x000ea40000000800 */
[----:B--2---:R-:W-:-:S13]  /*1e90*/  ISETP.GE.AND P1, PT, R3, 0x1, PT ;  /* 0x000000010300780c */ /* 0x004fda0003f26270 */
[----:B------:R-:W-:Y:S05]  /*1ea0*/  @!P1 BRA `(.L_x_27) ;  /* 0x0000000000349947 */ /* 0x000fea0003800000 */
[----:B------:R-:W-:Y:S05]  /*1eb0*/  @!P0 BRA `(.L_x_28) ;  /* 0x0000000000048947 */ /* 0x000fea0003800000 */
[----:B------:R-:W-:Y:S01]  /*1ec0*/  BPT.TRAP 0x1 ;  /* 0x000000040000795c */ /* 0x000fe20000300000 */
.L_x_28:
[----:B------:R-:W-:Y:S01]  /*1ed0*/  VIADD R0, R0, UR39 ;  /* 0x0000002700007c36 */ /* 0x000fe20008000000 */
[----:B------:R-:W-:-:S03]  /*1ee0*/  ISETP.GT.U32.AND P0, PT, R19, 0x1, PT ;  /* 0x000000011300780c */ /* 0x000fc60003f04070 */
[----:B01----:R-:W-:-:S05]  /*1ef0*/  IMAD.WIDE.U32 R4, R0, -0x55555555, RZ ;  /* 0xaaaaaaab00047825 */ /* 0x003fca00078e00ff */
[----:B------:R-:W-:-:S05]  /*1f00*/  SHF.R.U32.HI R5, RZ, 0x3, R5 ;  /* 0x00000003ff057819 */ /* 0x000fca0000011605 */
[----:B------:R-:W-:-:S05]  /*1f10*/  IMAD R0, R5, -0xc, R0 ;  /* 0xfffffff405007824 */ /* 0x000fca00078e0200 */
[----:B------:R-:W-:-:S05]  /*1f20*/  LEA R0, R0, UR41, 0x3 ;  /* 0x0000002900007c11 */ /* 0x000fca000f8e18ff */
[----:B------:R-:W-:-:S05]  /*1f30*/  VIADD R0, R0, 0x60 ;  /* 0x0000006000007836 */ /* 0x000fca0000000000 */
[----:B------:R-:W-:-:S04]  /*1f40*/  PRMT R0, RZ, 0x654, R0 ;  /* 0x00000654ff007816 */ /* 0x000fc80000000000 */
[----:B------:R2:W-:Y:S01]  /*1f50*/  SYNCS.ARRIVE.TRANS64.RED.A1T0 RZ, [R0+URZ], RZ ;  /* 0x000000ff00ff79a7 */ /* 0x0005e2000810043f */
[----:B------:R-:W-:Y:S05]  /*1f60*/  @P0 BRA `(.L_x_27) ;  /* 0x0000000000040947 */ /* 0x000fea0003800000 */
[----:B------:R-:W-:Y:S01]  /*1f70*/  BPT.TRAP 0x1 ;  /* 0x000000040000795c */ /* 0x000fe20000300000 */
.L_x_27:
[----:B------:R-:W3:Y:S01]  /*1f80*/  LDC R6, c[0x0][0x288] ;  /* 0x0000a200ff067b82 */ /* 0x000ee20000000800 */
[----:B--2---:R-:W-:Y:S01]  /*1f90*/  LOP3.LUT R0, R22, 0x1, RZ, 0xc0, !PT ;  /* 0x0000000116007812 */ /* 0x004fe200078ec0ff */
[----:B------:R-:W-:Y:S01]  /*1fa0*/  IMAD R9, R107, 0xa0, RZ ;  /* 0x000000a06b097824 */ /* 0x000fe200078e02ff */
[----:B------:R-:W-:Y:S01]  /*1fb0*/  SHF.R.U32.HI R3, RZ, 0x2, R18 ;  /* 0x00000002ff037819 */ /* 0x000fe20000011612 */
[----:B------:R-:W-:Y:S01]  /*1fc0*/  UIADD3 UR39, UR40, UR39, URZ ;  /* 0x0000002728277290 */ /* 0x000fe2000fffe03f */
[----:B01----:R-:W-:Y:S01]  /*1fd0*/  LOP3.LUT R4, R18, 0x60, RZ, 0xc0, !PT ;  /* 0x0000006012047812 */ /* 0x003fe200078ec0ff */
[----:B------:R-:W-:Y:S01]  /*1fe0*/  IMAD.SHL.U32 R8, R0, 0x40, RZ ;  /* 0x0000004000087824 */ /* 0x000fe200078e00ff */
[----:B------:R-:W-:Y:S01]  /*1ff0*/  LOP3.LUT R3, R3, 0x7, RZ, 0xc0, !PT ;  /* 0x0000000703037812 */ /* 0x000fe200078ec0ff */
[----:B------:R-:W-:Y:S01]  /*2000*/  UISETP.GT.U32.AND UP0, UPT, UR39, 0xb, UPT ;  /* 0x0000000b2700788c */ /* 0x000fe2000bf04070 */
[----:B------:R-:W-:Y:S01]  /*2010*/  SHF.R.U32.HI R4, RZ, 0x1, R4 ;  /* 0x00000001ff047819 */ /* 0x000fe20000011604 */
[C---:B------:R-:W-:Y:S01]  /*2020*/  IMAD.SHL.U32 R14, R18.reuse, 0x2, RZ ;  /* 0x00000002120e7824 */ /* 0x040fe200078e00ff */
[----:B------:R-:W-:Y:S01]  /*2030*/  LOP3.LUT R5, R18, 0x3, RZ, 0xc0, !PT ;  /* 0x0000000312057812 */ /* 0x000fe200078ec0ff */
[----:B------:R-:W-:Y:S01]  /*2040*/  ULDC UR7, c[0x0][0x284] ;  /* 0x0000a10000077ab9 */ /* 0x000fe20000000800 */
[--C-:B------:R-:W-:Y:S01]  /*2050*/  IADD3 R7, RZ, -R4, -R3.reuse ;  /* 0x80000004ff077210 */ /* 0x100fe20007ffe803 */
[----:B------:R-:W-:Y:S01]  /*2060*/  UISETP.LT.U32.AND UP0, UPT, UR40, 0xc, UP0 ;  /* 0x0000000c2800788c */ /* 0x000fe20008701070 */
[----:B------:R-:W-:Y:S01]  /*2070*/  LOP3.LUT R3, R8, 0x40, R3, 0xe2, !PT ;  /* 0x0000004008037812 */ /* 0x000fe200078ee203 */
[----:B------:R-:W-:Y:S01]  /*2080*/  UISETP.GE.U32.AND UP1, UPT, UR40, 0xc, UPT ;  /* 0x0000000c2800788c */ /* 0x000fe2000bf26070 */
[----:B------:R-:W-:Y:S01]  /*2090*/  SHF.R.S32.HI R13, RZ, 0x1f, R105 ;  /* 0x0000001fff0d7819 */ /* 0x000fe20000011469 */
[----:B------:R-:W-:Y:S01]  /*20a0*/  ULDC.64 UR8, c[0x0][0x5d0] ;  /* 0x0001740000087ab9 */ /* 0x000fe20000000a00 */
[----:B------:R-:W-:Y:S01]  /*20b0*/  LOP3.LUT R14, R9, 0x6, R14, 0xf8, !PT ;  /* 0x00000006090e7812 */ /* 0x000fe200078ef80e */
[----:B------:R-:W-:Y:S01]  /*20c0*/  UIMAD.WIDE.U32 UR4, UR39, -0x55555555, URZ ;  /* 0xaaaaaaab270478a5 */ /* 0x000fe2000f8e003f */
[----:B------:R-:W-:Y:S01]  /*20d0*/  IMAD R0, R0, -0x40, R7 ;  /* 0xffffffc000007824 */ /* 0x000fe200078e0207 */
[----:B------:R-:W-:Y:S01]  /*20e0*/  USEL UR6, URZ, 0x1, !UP0 ;  /* 0x000000013f067887 */ /* 0x000fe2000c000000 */
[----:B------:R-:W-:Y:S01]  /*20f0*/  SHF.R.S32.HI R15, RZ, 0x1f, R14 ;  /* 0x0000001fff0f7819 */ /* 0x000fe2000001140e */
[----:B---3--:R-:W-:Y:S01]  /*2100*/  IMAD R8, R5, -0x2, R6 ;  /* 0xfffffffe05087824 */ /* 0x008fe200078e0206 */
[----:B------:R-:W-:Y:S01]  /*2110*/  ISETP.GE.AND P0, PT, R9, R6, PT ;  /* 0x000000060900720c */ /* 0x000fe20003f06270 */
[C---:B------:R-:W-:Y:S01]  /*2120*/  IMAD.SHL.U32 R5, R106.reuse, 0x80, RZ ;  /* 0x000000806a057824 */ /* 0x040fe200078e00ff */
[----:B------:R-:W-:Y:S01]  /*2130*/  USHF.R.U32.HI UR4, URZ, 0x3, UR5 ;  /* 0x000000033f047899 */ /* 0x000fe20008011605 */
[----:B------:R-:W-:Y:S01]  /*2140*/  IMAD R6, R13, UR8, RZ ;  /* 0x000000080d067c24 */ /* 0x000fe2000f8e02ff */
[----:B------:R-:W-:Y:S01]  /*2150*/  ULOP3.LUT UR38, UR38, UR6, URZ, 0x3c, !UPT ;  /* 0x0000000626267292 */ /* 0x000fe2000f8e3c3f */
[----:B------:R-:W-:Y:S01]  /*2160*/  IMAD.WIDE R106, R106, 0x80, RZ ;  /* 0x000000806a6a7825 */ /* 0x000fe200078e02ff */
[C---:B------:R-:W-:Y:S01]  /*2170*/  ISETP.GE.OR P0, PT, R5.reuse, UR7, P0 ;  /* 0x0000000705007c0c */ /* 0x040fe20008706670 */
[----:B------:R-:W-:Y:S01]  /*2180*/  UIMAD UR39, UR4, -0xc, UR39 ;  /* 0xfffffff4042778a4 */ /* 0x000fe2000f8e0227 */
[----:B------:R-:W-:Y:S01]  /*2190*/  IADD3 R0, -R5, UR7, R0 ;  /* 0x0000000705007c10 */ /* 0x000fe2000fffe100 */
[C---:B------:R-:W-:Y:S01]  /*21a0*/  IMAD R11, R105.reuse, UR9, R6 ;  /* 0x00000009690b7c24 */ /* 0x040fe2000f8e0206 */
[----:B------:R-:W-:Y:S01]  /*21b0*/  @UP1 ULOP3.LUT UR38, UR38, 0x1, UR4, 0x78, !UPT ;  /* 0x0000000126261892 */ /* 0x000fe2000f8e7804 */
[----:B------:R-:W-:Y:S01]  /*21c0*/  IMAD.WIDE.U32 R6, R105, UR8, R14 ;  /* 0x0000000869067c25 */ /* 0x000fe2000f8e000e */
[----:B------:R-:W-:-:S03]  /*21d0*/  LOP3.LUT R121, R106, R3, R4, 0xfe, !PT ;  /* 0x000000036a797212 */ /* 0x000fc600078efe04 */
[----:B------:R-:W-:Y:S02]  /*21e0*/  IMAD.IADD R7, R7, 0x1, R11 ;  /* 0x0000000107077824 */ /* 0x000fe400078e020b */
[----:B------:R-:W-:Y:S02]  /*21f0*/  IMAD.IADD R3, R8, 0x1, -R9 ;  /* 0x0000000108037824 */ /* 0x000fe400078e0a09 */
[----:B------:R-:W-:Y:S01]  /*2200*/  IMAD.MOV.U32 R4, RZ, RZ, -0x1 ;  /* 0xffffffffff047424 */ /* 0x000fe200078e00ff */
[----:B------:R-:W-:Y:S06]  /*2210*/  @P0 BRA `(.L_x_29) ;  /* 0x0000004c00980947 */ /* 0x000fec0003800000 */
[----:B------:R-:W0:Y:S01]  /*2220*/  LDC.64 R8, c[0x0][0x5c8] ;  /* 0x00017200ff087b82 */ /* 0x000e220000000a00 */
[----:B-----5:R-:W-:Y:S01]  /*2230*/  FSETP.NEU.AND P0, PT, R104, RZ, PT ;  /* 0x000000ff6800720b */ /* 0x020fe20003f0d000 */
[----:B------:R-:W-:Y:S01]  /*2240*/  BSSY B0, `(.L_x_29) ;  /* 0x00004e3000007945 */ /* 0x000fe20003800000 */
[----:B------:R-:W-:-:S04]  /*2250*/  ISETP.GT.AND P1, PT, R3, RZ, PT ;  /* 0x000000ff0300720c */ /* 0x000fc80003f24270 */
[----:B------:R-:W-:Y:S01]  /*2260*/  ISETP.GT.AND P2, PT, R0, RZ, P1 ;  /* 0x000000ff0000720c */ /* 0x000fe20000f44270 */
[-C--:B0-----:R-:W-:Y:S02]  /*2270*/  IMAD R12, R107, R8.reuse, RZ ;  /* 0x000000086b0c7224 */ /* 0x081fe400078e02ff */
[----:B------:R-:W-:-:S04]  /*2280*/  IMAD.WIDE.U32 R10, R121, R8, R6 ;  /* 0x00000008790a7225 */ /* 0x000fc800078e0006 */
[----:B------:R-:W-:-:S04]  /*2290*/  IMAD R5, R121, R9, R12 ;  /* 0x0000000979057224 */ /* 0x000fc800078e020c */
[----:B------:R-:W-:Y:S01]  /*22a0*/  IMAD.IADD R123, R11, 0x1, R5 ;  /* 0x000000010b7b7824 */ /* 0x000fe200078e0205 */
[----:B------:R-:W-:Y:S06]  /*22b0*/  @!P0 BRA `(.L_x_30) ;  /* 0x0000003400b48947 */ /* 0x000fec0003800000 */
[----:B------:R-:W0:Y:S01]  /*22c0*/  LDC.64 R114, c[0x0][0x5b8] ;  /* 0x00016e00ff727b82 */ /* 0x000e220000000a00 */
[----:B------:R-:W-:-:S07]  /*22d0*/  ULDC.64 UR4, c[0x0][0x5c0] ;  /* 0x0001700000047ab9 */ /* 0x000fce0000000a00 */
[----:B------:R-:W1:Y:S08]  /*22e0*/  LDC.64 R116, c[0x0][0x5b0] ;  /* 0x00016c00ff747b82 */ /* 0x000e700000000a00 */
[----:B------:R-:W2:Y:S01]  /*22f0*/  LDC.64 R118, c[0x0][0x5a8] ;  /* 0x00016a00ff767b82 */ /* 0x000ea20000000a00 */
[-C--:B0-----:R-:W-:Y:S02]  /*2300*/  IMAD R6, R13, R114.reuse, RZ ;  /* 0x000000720d067224 */ /* 0x081fe400078e02ff */
[----:B------:R-:W-:-:S04]  /*2310*/  IMAD.WIDE.U32 R112, R105, R114, R14 ;  /* 0x0000007269707225 */ /* 0x000fc800078e000e */
[----:B------:R-:W-:Y:S02]  /*2320*/  IMAD R111, R105, R115, R6 ;  /* 0x00000073696f7224 */ /* 0x000fe400078e0206 */
[-C--:B-1----:R-:W-:Y:S02]  /*2330*/  IMAD R106, R107, R116.reuse, RZ ;  /* 0x000000746b6a7224 */ /* 0x082fe400078e02ff */
[----:B------:R-:W-:Y:S02]  /*2340*/  IMAD.IADD R21, R113, 0x1, R111 ;  /* 0x0000000171157824 */ /* 0x000fe400078e026f */
[----:B------:R-:W-:Y:S02]  /*2350*/  IMAD.MOV.U32 R20, RZ, RZ, R112 ;  /* 0x000000ffff147224 */ /* 0x000fe400078e0070 */
[C---:B------:R-:W-:Y:S02]  /*2360*/  IMAD R115, R121.reuse, R117, R106 ;  /* 0x0000007579737224 */ /* 0x040fe400078e026a */
[----:B------:R-:W-:-:S04]  /*2370*/  IMAD.WIDE.U32 R6, R121, R116, R20 ;  /* 0x0000007479067225 */ /* 0x000fc800078e0014 */
[----:B------:R-:W-:Y:S01]  /*2380*/  IMAD.IADD R5, R7, 0x1, R115 ;  /* 0x0000000107057824 */ /* 0x000fe200078e0273 */
[----:B--2---:R-:W-:-:S04]  /*2390*/  LEA R106, P0, R6, R118, 0x1 ;  /* 0x00000076066a7211 */ /* 0x004fc800078008ff */
[----:B------:R-:W-:-:S05]  /*23a0*/  LEA.HI.X R107, R6, R119, R5, 0x1, P0 ;  /* 0x00000077066b7211 */ /* 0x000fca00000f0c05 */
[----:B------:R-:W2:Y:S01]  /*23b0*/  @P2 LDG.E.LTC128B.U16 R5, desc[UR36][R106.64] ;  /* 0x000000246a052981 */ /* 0x000ea2000c1e1520 */
[C---:B------:R-:W-:Y:S01]  /*23c0*/  LEA R12, P0, R10.reuse, UR4, 0x1 ;  /* 0x000000040a0c7c11 */ /* 0x040fe2000f8008ff */
[----:B------:R-:W-:Y:S01]  /*23d0*/  IMAD.WIDE.U32 R6, R121, R116, R14 ;  /* 0x0000007479067225 */ /* 0x000fe200078e000e */
[----:B------:R-:W-:Y:S02]  /*23e0*/  BSSY B1, `(.L_x_31) ;  /* 0x0000012000017945 */ /* 0x000fe40003800000 */
[----:B------:R-:W-:Y:S01]  /*23f0*/  LEA.HI.X R13, R10, UR5, R123, 0x1, P0 ;  /* 0x000000050a0d7c11 */ /* 0x000fe200080f0c7b */
[----:B------:R-:W-:Y:S01]  /*2400*/  IMAD.IADD R7, R115, 0x1, R7 ;  /* 0x0000000173077824 */ /* 0x000fe200078e0207 */
[----:B------:R-:W-:Y:S01]  /*2410*/  ISETP.GT.AND P0, PT, R3, 0x1, PT ;  /* 0x000000010300780c */ /* 0x000fe20003f04270 */
[----:B------:R-:W-:Y:S02]  /*2420*/  IMAD.SHL.U32 R10, R116, 0x8, RZ ;  /* 0x00000008740a7824 */ /* 0x000fe400078e00ff */
[----:B------:R-:W-:Y:S01]  /*2430*/  IMAD.WIDE.U32 R108, R105, R114, R6 ;  /* 0x00000072696c7225 */ /* 0x000fe200078e0006 */
[----:B------:R-:W-:-:S03]  /*2440*/  ISETP.GT.AND P3, PT, R0, RZ, P0 ;  /* 0x000000ff0000720c */ /* 0x000fc60000764270 */
[----:B------:R-:W-:Y:S01]  /*2450*/  IMAD.IADD R7, R111, 0x1, R109 ;  /* 0x000000016f077824 */ /* 0x000fe200078e026d */
[----:B------:R-:W-:-:S04]  /*2460*/  LEA R6, P4, R108, R118, 0x1 ;  /* 0x000000766c067211 */ /* 0x000fc800078808ff */
[----:B------:R-:W-:Y:S01]  /*2470*/  LEA.HI.X R7, R108, R119, R7, 0x1, P4 ;  /* 0x000000776c077211 */ /* 0x000fe200020f0c07 */
[----:B--2---:R-:W-:-:S05]  /*2480*/  HADD2.F32 R11, -RZ, R5.H0_H0 ;  /* 0x20000005ff0b7230 */ /* 0x004fca0000004100 */
[----:B------:R-:W-:-:S04]  /*2490*/  FMUL R11, R11, R104 ;  /* 0x000000680b0b7220 */ /* 0x000fc80000400000 */
[----:B------:R-:W-:-:S05]  /*24a0*/  FFMA R11, R88, R23, R11 ;  /* 0x00000017580b7223 */ /* 0x000fca000000000b */
[----:B------:R-:W-:-:S05]  /*24b0*/  F2FP.F16.F32.PACK_AB R11, RZ, R11 ;  /* 0x0000000bff0b723e */ /* 0x000fca00000000ff */
[----:B------:R0:W-:Y:S02]  /*24c0*/  @P2 STG.E.U16 desc[UR36][R12.64], R11 ;  /* 0x0000000b0c002986 */ /* 0x0001e4000c101524 */
[----:B0-----:R-:W-:Y:S01]  /*24d0*/  SHF.L.U64.HI R11, R116, 0x3, R117 ;  /* 0x00000003740b7819 */ /* 0x001fe20000010275 */
[----:B------:R-:W-:Y:S06]  /*24e0*/  @!P3 BRA `(.L_x_32) ;  /* 0x000000000004b947 */ /* 0x000fec0003800000 */
[----:B------:R0:W5:Y:S02]  /*24f0*/  LDG.E.LTC128B.U16 R5, desc[UR36][R6.64+0x2] ;  /* 0x0000022406057981 */ /* 0x000164000c1e1520 */
.L_x_32:
[----:B------:R-:W-:Y:S05]  /*2500*/  BSYNC B1 ;  /* 0x0000000000017941 */ /* 0x000fea0003800000 */
.L_x_31:
[----:B-----5:R-:W-:Y:S01]  /*2510*/  HADD2.F32 R107, -RZ, R5.H0_H0 ;  /* 0x20000005ff6b7230 */ /* 0x020fe20000004100 */
[----:B------:R-:W-:Y:S01]  /*2520*/  ISETP.GT.AND P1, PT, R0, 0x8, P1 ;  /* 0x000000080000780c */ /* 0x000fe20000f24270 */
[----:B------:R-:W-:Y:S01]  /*2530*/  IMAD.WIDE.U32 R10, R121, R116, R10 ;  /* 0x00000074790a7225 */ /* 0x000fe200078e000a */
[----:B------:R-:W-:-:S03]  /*2540*/  PRMT R88, R5, 0x7610, R88 ;  /* 0x0000761005587816 */ /* 0x000fc60000000058 */
[----:B------:R-:W-:Y:S01]  /*2550*/  FMUL R20, R107, R104 ;  /* 0x000000686b147220 */ /* 0x000fe20000400000 */
[----:B------:R-:W-:Y:S01]  /*2560*/  IMAD.IADD R115, R115, 0x1, R11 ;  /* 0x0000000173737824 */ /* 0x000fe200078e020b */
[----:B------:R-:W-:Y:S02]  /*2570*/  IADD3 R112, P2, R112, R10, RZ ;  /* 0x0000000a70707210 */ /* 0x000fe40007f5e0ff */
[----:B------:R-:W-:-:S03]  /*2580*/  FFMA R89, R89, R23, R20 ;  /* 0x0000001759597223 */ /* 0x000fc60000000014 */
[----:B------:R-:W-:Y:S01]  /*2590*/  IMAD.X R21, R115, 0x1, R21, P2 ;  /* 0x0000000173157824 */ /* 0x000fe200010e0615 */
[C---:B------:R-:W-:Y:S02]  /*25a0*/  LEA R20, P2, R112.reuse, R118, 0x1 ;  /* 0x0000007670147211 */ /* 0x040fe400078408ff */
[----:B------:R-:W-:Y:S02]  /*25b0*/  F2FP.F16.F32.PACK_AB R89, RZ, R89 ;  /* 0x00000059ff59723e */ /* 0x000fe400000000ff */
[----:B------:R-:W-:-:S03]  /*25c0*/  LEA.HI.X R21, R112, R119, R21, 0x1, P2 ;  /* 0x0000007770157211 */ /* 0x000fc600010f0c15 */
[----:B------:R1:W-:Y:S04]  /*25d0*/  @P3 STG.E.U16 desc[UR36][R12.64+0x2], R89 ;  /* 0x000002590c003986 */ /* 0x0003e8000c101524 */
[----:B------:R-:W2:Y:S01]  /*25e0*/  @P1 LDG.E.LTC128B.U16 R88, desc[UR36][R20.64] ;  /* 0x0000002414581981 */ /* 0x000ea2000c1e1520 */
[----:B------:R-:W-:Y:S01]  /*25f0*/  IADD3 R14, P2, R14, R10, RZ ;  /* 0x0000000a0e0e7210 */ /* 0x000fe20007f5e0ff */
[----:B------:R-:W-:Y:S01]  /*2600*/  BSSY B1, `(.L_x_33) ;  /* 0x0000011000017945 */ /* 0x000fe20003800000 */
[----:B------:R-:W-:Y:S02]  /*2610*/  SHF.L.U64.HI R11, R8, 0x4, R9 ;  /* 0x00000004080b7819 */ /* 0x000fe40000010209 */
[----:B------:R-:W-:Y:S01]  /*2620*/  ISETP.GT.AND P0, PT, R0, 0x8, P0 ;  /* 0x000000080000780c */ /* 0x000fe20000704270 */
[----:B------:R-:W-:Y:S01]  /*2630*/  IMAD.X R15, R15, 0x1, R115, P2 ;  /* 0x000000010f0f7824 */ /* 0x000fe200010e0673 */
[----:B------:R-:W-:Y:S01]  /*2640*/  LEA R10, P2, R8, R12, 0x4 ;  /* 0x0000000c080a7211 */ /* 0x000fe200078420ff */
[----:B------:R-:W-:-:S04]  /*2650*/  IMAD.WIDE.U32 R14, R105, R114, R14 ;  /* 0x00000072690e7225 */ /* 0x000fc800078e000e */
[----:B------:R-:W-:Y:S01]  /*2660*/  IMAD.X R11, R11, 0x1, R13, P2 ;  /* 0x000000010b0b7824 */ /* 0x000fe200010e060d */
[----:B------:R-:W-:Y:S01]  /*2670*/  LEA R8, P3, R14, R118, 0x1 ;  /* 0x000000760e087211 */ /* 0x000fe200078608ff */
[----:B------:R-:W-:-:S05]  /*2680*/  IMAD.IADD R9, R111, 0x1, R15 ;  /* 0x000000016f097824 */ /* 0x000fca00078e020f */
[----:B------:R-:W-:Y:S01]  /*2690*/  LEA.HI.X R9, R14, R119, R9, 0x1, P3 ;  /* 0x000000770e097211 */ /* 0x000fe200018f0c09 */
[----:B--2---:R-:W-:-:S05]  /*26a0*/  HADD2.F32 R5, -RZ, R88.H0_H0 ;  /* 0x20000058ff057230 */ /* 0x004fca0000004100 */
[----:B------:R-:W-:-:S04]  /*26b0*/  FMUL R5, R5, R104 ;  /* 0x0000006805057220 */ /* 0x000fc80000400000 */
[----:B------:R-:W-:-:S05]  /*26c0*/  FFMA R5, R90, R23, R5 ;  /* 0x000000175a057223 */ /* 0x000fca0000000005 */
[----:B------:R-:W-:-:S05]  /*26d0*/  F2FP.F16.F32.PACK_AB R5, RZ, R5 ;  /* 0x00000005ff05723e */ /* 0x000fca00000000ff */
[----:B------:R1:W-:Y:S01]  /*26e0*/  @P1 STG.E.U16 desc[UR36][R10.64], R5 ;  /* 0x000000050a001986 */ /* 0x0003e2000c101524 */
[----:B------:R-:W-:Y:S05]  /*26f0*/  @!P0 BRA `(.L_x_34) ;  /* 0x0000000000048947 */ /* 0x000fea0003800000 */
[----:B------:R2:W5:Y:S02]  /*2700*/  LDG.E.LTC128B.U16 R88, desc[UR36][R8.64+0x2] ;  /* 0x0000022408587981 */ /* 0x000564000c1e1520 */
.L_x_34:
[----:B------:R-:W-:Y:S05]  /*2710*/  BSYNC B1 ;  /* 0x0000000000017941 */ /* 0x000fea0003800000 */
.L_x_33:
[----:B-1---5:R-:W-:Y:S01]  /*2720*/  HADD2.F32 R5, -RZ, R88.H0_H0 ;  /* 0x20000058ff057230 */ /* 0x022fe20000004100 */
[----:B------:R-:W-:Y:S01]  /*2730*/  ISETP.GT.AND P1, PT, R3, 0x8, PT ;  /* 0x000000080300780c */ /* 0x000fe20003f24270 */
[----:B------:R-:W-:Y:S03]  /*2740*/  BSSY B1, `(.L_x_35) ;  /* 0x0000008000017945 */ /* 0x000fe60003800000 */
[----:B------:R-:W-:Y:S01]  /*2750*/  FMUL R14, R5, R104 ;  /* 0x00000068050e7220 */ /* 0x000fe20000400000 */
[----:B------:R-:W-:-:S03]  /*2760*/  ISETP.GT.AND P2, PT, R0, RZ, P1 ;  /* 0x000000ff0000720c */ /* 0x000fc60000f44270 */
[----:B------:R-:W-:-:S05]  /*2770*/  FFMA R14, R91, R23, R14 ;  /* 0x000000175b0e7223 */ /* 0x000fca000000000e */
[----:B------:R-:W-:-:S05]  /*2780*/  F2FP.F16.F32.PACK_AB R14, RZ, R14 ;  /* 0x0000000eff0e723e */ /* 0x000fca00000000ff */
[----:B------:R1:W-:Y:S01]  /*2790*/  @P0 STG.E.U16 desc[UR36][R10.64+0x2], R14 ;  /* 0x0000020e0a000986 */ /* 0x0003e2000c101524 */
[----:B------:R-:W-:Y:S05]  /*27a0*/  @!P2 BRA `(.L_x_36) ;  /* 0x000000000004a947 */ /* 0x000fea0003800000 */
[----:B------:R3:W5:Y:S02]  /*27b0*/  LDG.E.LTC128B.U16 R88, desc[UR36][R6.64+0x10] ;  /* 0x0000102406587981 */ /* 0x000764000c1e1520 */
.L_x_36:
[----:B------:R-:W-:Y:S05]  /*27c0*/  BSYNC B1 ;  /* 0x0000000000017941 */ /* 0x000fea0003800000 */
.L_x_35:
[----:B-----5:R-:W-:Y:S01]  /*27d0*/  HADD2.F32 R5, -RZ, R88.H0_H0 ;  /* 0x20000058ff057230 */ /* 0x020fe20000004100 */
        /* <DEDUP_REMOVED lines=9> */
.L_x_38:
[----:B------:R-:W-:Y:S05]  /*2870*/  BSYNC B1 ;  /* 0x0000000000017941 */ /* 0x000fea0003800000 */
.L_x_37:
[----:B----45:R-:W-:Y:S01]  /*2880*/  HADD2.F32 R5, -RZ, R88.H0_H0 ;  /* 0x20000058ff057230 */ /* 0x030fe20000004100 */
[----:B------:R-:W-:Y:S01]  /*2890*/  ISETP.GT.AND P1, PT, R0, 0x8, P1 ;  /* 0x000000080000780c */ /* 0x000fe20000f24270 */
[----:B------:R-:W-:Y:S03]  /*28a0*/  BSSY B1, `(.L_x_39) ;  /* 0x0000007000017945 */ /* 0x000fe60003800000 */
[----:B-1----:R-:W-:-:S04]  /*28b0*/  FMUL R14, R5, R104 ;  /* 0x00000068050e7220 */ /* 0x002fc80000400000 */
[----:B------:R-:W-:-:S05]  /*28c0*/  FFMA R14, R93, R23, R14 ;  /* 0x000000175d0e7223 */ /* 0x000fca000000000e */
[----:B------:R-:W-:-:S05]  /*28d0*/  F2FP.F16.F32.PACK_AB R14, RZ, R14 ;  /* 0x0000000eff0e723e */ /* 0x000fca00000000ff */
[----:B------:R1:W-:Y:S01]  /*28e0*/  @P3 STG.E.U16 desc[UR36][R12.64+0x12], R14 ;  /* 0x0000120e0c003986 */ /* 0x0003e2000c101524 */
[----:B------:R-:W-:Y:S05]  /*28f0*/  @!P1 BRA `(.L_x_40) ;  /* 0x0000000000049947 */ /* 0x000fea0003800000 */
[----:B------:R4:W5:Y:S02]  /*2900*/  LDG.E.LTC128B.U16 R88, desc[UR36][R8.64+0x10] ;  /* 0x0000102408587981 */ /* 0x000964000c1e1520 */
.L_x_40:
[----:B------:R-:W-:Y:S05]  /*2910*/  BSYNC B1 ;  /* 0x0000000000017941 */ /* 0x000fea0003800000 */
.L_x_39:
[----:B-----5:R-:W-:Y:S01]  /*2920*/  HADD2.F32 R5, -RZ, R88.H0_H0 ;  /* 0x20000058ff057230 */ /* 0x020fe20000004100 */
[----:B------:R-:W-:Y:S01]  /*2930*/  ISETP.GT.AND P0, PT, R0, 0x8, P0 ;  /* 0x000000080000780c */ /* 0x000fe20000704270 */
[----:B------:R-:W-:Y:S03]  /*2940*/  BSSY B1, `(.L_x_41) ;  /* 0x0000007000017945 */ /* 0x000fe60003800000 */
[----:B------:R-:W-:-:S04]  /*2950*/  FMUL R5, R5, R104 ;  /* 0x0000006805057220 */ /* 0x000fc80000400000 */
[----:B------:R-:W-:-:S05]  /*2960*/  FFMA R5, R94, R23, R5 ;  /* 0x000000175e057223 */ /* 0x000fca0000000005 */
[----:B------:R-:W-:-:S05]  /*2970*/  F2FP.F16.F32.PACK_AB R5, RZ, R5 ;  /* 0x00000005ff05723e */ /* 0x000fca00000000ff */
[----:B------:R0:W-:Y:S01]  /*2980*/  @P1 STG.E.U16 desc[UR36][R10.64+0x10], R5 ;  /* 0x000010050a001986 */ /* 0x0001e2000c101524 */
[----:B------:R-:W-:Y:S05]  /*2990*/  @!P0 BRA `(.L_x_42) ;  /* 0x0000000000048947 */ /* 0x000fea0003800000 */
[----:B------:R0:W5:Y:S02]  /*29a0*/  LDG.E.LTC128B.U16 R88, desc[UR36][R8.64+0x12] ;  /* 0x0000122408587981 */ /* 0x000164000c1e1520 */
.L_x_42:
[----:B------:R-:W-:Y:S05]  /*29b0*/  BSYNC B1 ;  /* 0x0000000000017941 */ /* 0x000fea0003800000 */
.L_x_41:
[----:B0----5:R-:W-:Y:S01]  /*29c0*/  HADD2.F32 R5, -RZ, R88.H0_H0 ;  /* 0x20000058ff057230 */ /* 0x021fe20000004100 */
[----:B------:R-:W-:Y:S01]  /*29d0*/  ISETP.GT.AND P1, PT, R3, 0x10, PT ;  /* 0x000000100300780c */ /* 0x000fe20003f24270 */
[----:B------:R-:W-:Y:S03]  /*29e0*/  BSSY B1, `(.L_x_43) ;  /* 0x0000008000017945 */ /* 0x000fe60003800000 */
[----:B-1----:R-:W-:Y:S01]  /*29f0*/  FMUL R14, R5, R104 ;  /* 0x00000068050e7220 */ /* 0x002fe20000400000 */
[----:B------:R-:W-:-:S03]  /*2a00*/  ISETP.GT.AND P2, PT, R0, RZ, P1 ;  /* 0x000000ff0000720c */ /* 0x000fc60000f44270 */
[----:B------:R-:W-:-:S05]  /*2a10*/  FFMA R14, R95, R23, R14 ;  /* 0x000000175f0e7223 */ /* 0x000fca000000000e */
[----:B------:R-:W-:-:S05]  /*2a20*/  F2FP.F16.F32.PACK_AB R14, RZ, R14 ;  /* 0x0000000eff0e723e */ /* 0x000fca00000000ff */
[----:B------:R0:W-:Y:S01]  /*2a30*/  @P0 STG.E.U16 desc[UR36][R10.64+0x12], R14 ;  /* 0x0000120e0a000986 */ /* 0x0001e2000c101524 */
[----:B------:R-:W-:Y:S05]  /*2a40*/  @!P2 BRA `(.L_x_44) ;  /* 0x000000000004a947 */ /* 0x000fea0003800000 */
[----:B------:R1:W5:Y:S02]  /*2a50*/  LDG.E.LTC128B.U16 R88, desc[UR36][R6.64+0x20] ;  /* 0x0000202406587981 */ /* 0x000364000c1e1520 */
.L_x_44:
[----:B------:R-:W-:Y:S05]  /*2a60*/  BSYNC B1 ;  /* 0x0000000000017941 */ /* 0x000fea0003800000 */
.L_x_43:
        /* <DEDUP_REMOVED lines=10> */
.L_x_46:
[----:B------:R-:W-:Y:S05]  /*2b10*/  BSYNC B1 ;  /* 0x0000000000017941 */ /* 0x000fea0003800000 */
.L_x_45:
[----:B0----5:R-:W-:Y:S01]  /*2b20*/  HADD2.F32 R5, -RZ, R88.H0_H0 ;  /* 0x20000058ff057230 */ /* 0x021fe20000004100 */
        /* <DEDUP_REMOVED lines=8> */
.L_x_48:
[----:B------:R-:W-:Y:S05]  /*2bb0*/  BSYNC B1 ;  /* 0x0000000000017941 */ /* 0x000fea0003800000 */
.L_x_47:
        /* <DEDUP_REMOVED lines=9> */
.L_x_50:
[----:B------:R-:W-:Y:S05]  /*2c50*/  BSYNC B1 ;  /* 0x0000000000017941 */ /* 0x000fea0003800000 */
.L_x_49:
[----:B0----5:R-:W-:Y:S01]  /*2c60*/  HADD2.F32 R5, -RZ, R88.H0_H0 ;  /* 0x20000058ff057230 */ /* 0x021fe20000004100 */
        /* <DEDUP_REMOVED lines=9> */
.L_x_52:
[----:B------:R-:W-:Y:S05]  /*2d00*/  BSYNC B1 ;  /* 0x0000000000017941 */ /* 0x000fea0003800000 */
.L_x_51:
        /* <DEDUP_REMOVED lines=10> */
.L_x_54:
[----:B------:R-:W-:Y:S05]  /*2db0*/  BSYNC B1 ;  /* 0x0000000000017941 */ /* 0x000fea0003800000 */
.L_x_53:
        /* <DEDUP_REMOVED lines=9> */
.L_x_56:
[----:B------:R-:W-:Y:S05]  /*2e50*/  BSYNC B1 ;  /* 0x0000000000017941 */ /* 0x000fea0003800000 */
.L_x_55:
        /* <DEDUP_REMOVED lines=9> */
.L_x_58:
[----:B------:R-:W-:Y:S05]  /*2ef0*/  BSYNC B1 ;  /* 0x0000000000017941 */ /* 0x000fea0003800000 */
.L_x_57:
        /* <DEDUP_REMOVED lines=10> */
.L_x_60:
[----:B------:R-:W-:Y:S05]  /*2fa0*/  BSYNC B1 ;  /* 0x0000000000017941 */ /* 0x000fea0003800000 */
.L_x_59:
        /* <DEDUP_REMOVED lines=10> */
.L_x_62:
[----:B------:R-:W-:Y:S05]  /*3050*/  BSYNC B1 ;  /* 0x0000000000017941 */ /* 0x000fea0003800000 */
.L_x_61:
        /* <DEDUP_REMOVED lines=9> */
.L_x_64:
[----:B------:R-:W-:Y:S05]  /*30f0*/  BSYNC B1 ;  /* 0x0000000000017941 */ /* 0x000fea0003800000 */
.L_x_63:
        /* <DEDUP_REMOVED lines=9> */
.L_x_66:
[----:B------:R-:W-:Y:S05]  /*3190*/  BSYNC B1 ;  /* 0x0000000000017941 */ /* 0x000fea0003800000 */
.L_x_65:
        /* <DEDUP_REMOVED lines=10> */
.L_x_68:
[----:B------:R-:W-:Y:S05]  /*3240*/  BSYNC B1 ;  /* 0x0000000000017941 */ /* 0x000fea0003800000 */
.L_x_67:
        /* <DEDUP_REMOVED lines=10> */
.L_x_70:
[----:B------:R-:W-:Y:S05]  /*32f0*/  BSYNC B1 ;  /* 0x0000000000017941 */ /* 0x000fea0003800000 */
.L_x_69:
        /* <DEDUP_REMOVED lines=9> */
.L_x_72:
[----:B------:R-:W-:Y:S05]  /*3390*/  BSYNC B1 ;  /* 0x0000000000017941 */ /* 0x000fea0003800000 */
.L_x_71:
        /* <DEDUP_REMOVED lines=9> */
.L_x_74:
[----:B------:R-:W-:Y:S05]  /*3430*/  BSYNC B1 ;  /* 0x0000000000017941 */ /* 0x000fea0003800000 */
.L_x_73:
        /* <DEDUP_REMOVED lines=10> */
.L_x_76:
[----:B------:R-:W-:Y:S05]  /*34e0*/  BSYNC B1 ;  /* 0x0000000000017941 */ /* 0x000fea0003800000 */
.L_x_75:
        /* <DEDUP_REMOVED lines=10> */
.L_x_78:
[----:B------:R-:W-:Y:S05]  /*3590*/  BSYNC B1 ;  /* 0x0000000000017941 */ /* 0x000fea0003800000 */
.L_x_77:
        /* <DEDUP_REMOVED lines=9> */
.L_x_80:
[----:B------:R-:W-:Y:S05]  /*3630*/  BSYNC B1 ;  /* 0x0000000000017941 */ /* 0x000fea0003800000 */
.L_x_79:
        /* <DEDUP_REMOVED lines=9> */
.L_x_82:
[----:B------:R-:W-:Y:S05]  /*36d0*/  BSYNC B1 ;  /* 0x0000000000017941 */ /* 0x000fea0003800000 */
.L_x_81:
        /* <DEDUP_REMOVED lines=10> */
.L_x_84:
[----:B------:R-:W-:Y:S05]  /*3780*/  BSYNC B1 ;  /* 0x0000000000017941 */ /* 0x000fea0003800000 */
.L_x_83:
        /* <DEDUP_REMOVED lines=10> */
.L_x_86:
[----:B------:R-:W-:Y:S05]  /*3830*/  BSYNC B1 ;  /* 0x0000000000017941 */ /* 0x000fea0003800000 */
.L_x_85:
        /* <DEDUP_REMOVED lines=9> */
.L_x_88:
[----:B------:R-:W-:Y:S05]  /*38d0*/  BSYNC B1 ;  /* 0x0000000000017941 */ /* 0x000fea0003800000 */
.L_x_87:
        /* <DEDUP_REMOVED lines=9> */
.L_x_90:
[----:B------:R-:W-:Y:S05]  /*3970*/  BSYNC B1 ;  /* 0x0000000000017941 */ /* 0x000fea0003800000 */
.L_x_89:
        /* <DEDUP_REMOVED lines=10> */
.L_x_92:
[----:B------:R-:W-:Y:S05]  /*3a20*/  BSYNC B1 ;  /* 0x0000000000017941 */ /* 0x000fea0003800000 */
.L_x_91:
        /* <DEDUP_REMOVED lines=10> */
.L_x_94:
[----:B------:R-:W-:Y:S05]  /*3ad0*/  BSYNC B1 ;  /* 0x0000000000017941 */ /* 0x000fea0003800000 */
.L_x_93:
        /* <DEDUP_REMOVED lines=9> */
.L_x_96:
[----:B------:R-:W-:Y:S05]  /*3b70*/  BSYNC B1 ;  /* 0x0000000000017941 */ /* 0x000fea0003800000 */
.L_x_95:
        /* <DEDUP_REMOVED lines=9> */
.L_x_98:
[----:B------:R-:W-:Y:S05]  /*3c10*/  BSYNC B1 ;  /* 0x0000000000017941 */ /* 0x000fea0003800000 */
.L_x_97:
        /* <DEDUP_REMOVED lines=10> */
.L_x_100:
[----:B------:R-:W-:Y:S05]  /*3cc0*/  BSYNC B1 ;  /* 0x0000000000017941 */ /* 0x000fea0003800000 */
.L_x_99:
        /* <DEDUP_REMOVED lines=10> */
.L_x_102:
[----:B------:R-:W-:Y:S05]  /*3d70*/  BSYNC B1 ;  /* 0x0000000000017941 */ /* 0x000fea0003800000 */
.L_x_101:
        /* <DEDUP_REMOVED lines=9> */
.L_x_104:
[----:B------:R-:W-:Y:S05]  /*3e10*/  BSYNC B1 ;  /* 0x0000000000017941 */ /* 0x000fea0003800000 */
.L_x_103:
        /* <DEDUP_REMOVED lines=9> */
.L_x_106:
[----:B------:R-:W-:Y:S05]  /*3eb0*/  BSYNC B1 ;  /* 0x0000000000017941 */ /* 0x000fea0003800000 */
.L_x_105:
        /* <DEDUP_REMOVED lines=10> */
.L_x_108:
[----:B------:R-:W-:Y:S05]  /*3f60*/  BSYNC B1 ;  /* 0x0000000000017941 */ /* 0x000fea0003800000 */
.L_x_107:
        /* <DEDUP_REMOVED lines=10> */
.L_x_110:
[----:B------:R-:W-:Y:S05]  /*4010*/  BSYNC B1 ;  /* 0x0000000000017941 */ /* 0x000fea0003800000 */
.L_x_109:
        /* <DEDUP_REMOVED lines=9> */
.L_x_112:
[----:B------:R-:W-:Y:S05]  /*40b0*/  BSYNC B1 ;  /* 0x0000000000017941 */ /* 0x000fea0003800000 */
.L_x_111:
        /* <DEDUP_REMOVED lines=9> */
.L_x_114:
[----:B------:R-:W-:Y:S05]  /*4150*/  BSYNC B1 ;  /* 0x0000000000017941 */ /* 0x000fea0003800000 */
.L_x_113:
        /* <DEDUP_REMOVED lines=10> */
.L_x_116:
[----:B------:R-:W-:Y:S05]  /*4200*/  BSYNC B1 ;  /* 0x0000000000017941 */ /* 0x000fea0003800000 */
.L_x_115:
        /* <DEDUP_REMOVED lines=10> */
.L_x_118:
[----:B------:R-:W-:Y:S05]  /*42b0*/  BSYNC B1 ;  /* 0x0000000000017941 */ /* 0x000fea0003800000 */
.L_x_117:
        /* <DEDUP_REMOVED lines=9> */
.L_x_120:
[----:B------:R-:W-:Y:S05]  /*4350*/  BSYNC B1 ;  /* 0x0000000000017941 */ /* 0x000fea0003800000 */
.L_x_119:
        /* <DEDUP_REMOVED lines=9> */
.L_x_122:
[----:B------:R-:W-:Y:S05]  /*43f0*/  BSYNC B1 ;  /* 0x0000000000017941 */ /* 0x000fea0003800000 */
.L_x_121:
        /* <DEDUP_REMOVED lines=10> */
.L_x_124:
[----:B------:R-:W-:Y:S05]  /*44a0*/  BSYNC B1 ;  /* 0x0000000000017941 */ /* 0x000fea0003800000 */
.L_x_123:
        /* <DEDUP_REMOVED lines=10> */
.L_x_126:
[----:B------:R-:W-:Y:S05]  /*4550*/  BSYNC B1 ;  /* 0x0000000000017941 */ /* 0x000fea0003800000 */
.L_x_125:
        /* <DEDUP_REMOVED lines=9> */
.L_x_128:
[----:B------:R-:W-:Y:S05]  /*45f0*/  BSYNC B1 ;  /* 0x0000000000017941 */ /* 0x000fea0003800000 */
.L_x_127:
        /* <DEDUP_REMOVED lines=9> */
.L_x_130:
[----:B------:R-:W-:Y:S05]  /*4690*/  BSYNC B1 ;  /* 0x0000000000017941 */ /* 0x000fea0003800000 */
.L_x_129:
        /* <DEDUP_REMOVED lines=10> */
.L_x_132:
[----:B------:R-:W-:Y:S05]  /*4740*/  BSYNC B1 ;  /* 0x0000000000017941 */ /* 0x000fea0003800000 */
.L_x_131:
        /* <DEDUP_REMOVED lines=10> */
.L_x_134:
[----:B------:R-:W-:Y:S05]  /*47f0*/  BSYNC B1 ;  /* 0x0000000000017941 */ /* 0x000fea0003800000 */
.L_x_133:
        /* <DEDUP_REMOVED lines=9> */
.L_x_136:
[----:B------:R-:W-:Y:S05]  /*4890*/  BSYNC B1 ;  /* 0x0000000000017941 */ /* 0x000fea0003800000 */
.L_x_135:
        /* <DEDUP_REMOVED lines=9> */
.L_x_138:
[----:B------:R-:W-:Y:S05]  /*4930*/  BSYNC B1 ;  /* 0x0000000000017941 */ /* 0x000fea0003800000 */
.L_x_137:
        /* <DEDUP_REMOVED lines=10> */
.L_x_140:
[----:B------:R-:W-:Y:S05]  /*49e0*/  BSYNC B1 ;  /* 0x0000000000017941 */ /* 0x000fea0003800000 */
.L_x_139:
        /* <DEDUP_REMOVED lines=10> */
.L_x_142:
[----:B------:R-:W-:Y:S05]  /*4a90*/  BSYNC B1 ;  /* 0x0000000000017941 */ /* 0x000fea0003800000 */
.L_x_141:
        /* <DEDUP_REMOVED lines=9> */
.L_x_144:
[----:B------:R-:W-:Y:S05]  /*4b30*/  BSYNC B1 ;  /* 0x0000000000017941 */ /* 0x000fea0003800000 */
.L_x_143:
        /* <DEDUP_REMOVED lines=9> */
.L_x_146:
[----:B------:R-:W-:Y:S05]  /*4bd0*/  BSYNC B1 ;  /* 0x0000000000017941 */ /* 0x000fea0003800000 */
.L_x_145:
        /* <DEDUP_REMOVED lines=10> */
.L_x_148:
[----:B------:R-:W-:Y:S05]  /*4c80*/  BSYNC B1 ;  /* 0x0000000000017941 */ /* 0x000fea0003800000 */
.L_x_147:
        /* <DEDUP_REMOVED lines=10> */
.L_x_150:
[----:B------:R-:W-:Y:S05]  /*4d30*/  BSYNC B1 ;  /* 0x0000000000017941 */ /* 0x000fea0003800000 */
.L_x_149:
        /* <DEDUP_REMOVED lines=9> */
.L_x_152:
[----:B------:R-:W-:Y:S05]  /*4dd0*/  BSYNC B1 ;  /* 0x0000000000017941 */ /* 0x000fea0003800000 */
.L_x_151:
        /* <DEDUP_REMOVED lines=9> */
.L_x_154:
[----:B------:R-:W-:Y:S05]  /*4e70*/  BSYNC B1 ;  /* 0x0000000000017941 */ /* 0x000fea0003800000 */
.L_x_153:
        /* <DEDUP_REMOVED lines=10> */
.L_x_156:
[----:B------:R-:W-:Y:S05]  /*4f20*/  BSYNC B1 ;  /* 0x0000000000017941 */ /* 0x000fea0003800000 */
.L_x_155:
        /* <DEDUP_REMOVED lines=10> */
.L_x_158:
[----:B------:R-:W-:Y:S05]  /*4fd0*/  BSYNC B1 ;  /* 0x0000000000017941 */ /* 0x000fea0003800000 */
.L_x_157:
        /* <DEDUP_REMOVED lines=9> */
.L_x_160:
[----:B------:R-:W-:Y:S05]  /*5070*/  BSYNC B1 ;  /* 0x0000000000017941 */ /* 0x000fea0003800000 */
.L_x_159:
        /* <DEDUP_REMOVED lines=9> */
.L_x_162:
[----:B------:R-:W-:Y:S05]  /*5110*/  BSYNC B1 ;  /* 0x0000000000017941 */ /* 0x000fea0003800000 */
.L_x_161:
        /* <DEDUP_REMOVED lines=10> */
.L_x_164:
[----:B------:R-:W-:Y:S05]  /*51c0*/  BSYNC B1 ;  /* 0x0000000000017941 */ /* 0x000fea0003800000 */
.L_x_163:
        /* <DEDUP_REMOVED lines=10> */
.L_x_166:
[----:B------:R-:W-:Y:S05]  /*5270*/  BSYNC B1 ;  /* 0x0000000000017941 */ /* 0x000fea0003800000 */
.L_x_165:
        /* <DEDUP_REMOVED lines=9> */
.L_x_168:
[----:B------:R-:W-:Y:S05]  /*5310*/  BSYNC B1 ;  /* 0x0000000000017941 */ /* 0x000fea0003800000 */
.L_x_167:
        /* <DEDUP_REMOVED lines=9> */
.L_x_170:
[----:B------:R-:W-:Y:S05]  /*53b0*/  BSYNC B1 ;  /* 0x0000000000017941 */ /* 0x000fea0003800000 */
.L_x_169:
        /* <DEDUP_REMOVED lines=10> */
.L_x_172:
[----:B------:R-:W-:Y:S05]  /*5460*/  BSYNC B1 ;  /* 0x0000000000017941 */ /* 0x000fea0003800000 */
.L_x_171:
        /* <DEDUP_REMOVED lines=10> */
.L_x_174:
[----:B------:R-:W-:Y:S05]  /*5510*/  BSYNC B1 ;  /* 0x0000000000017941 */ /* 0x000fea0003800000 */
.L_x_173:
        /* <DEDUP_REMOVED lines=9> */
.L_x_176:
[----:B------:R-:W-:Y:S05]  /*55b0*/  BSYNC B1 ;  /* 0x0000000000017941 */ /* 0x000fea0003800000 */
.L_x_175:
        /* <DEDUP_REMOVED lines=9> */
.L_x_178:
[----:B------:R-:W-:Y:S05]  /*5650*/  BSYNC B1 ;  /* 0x0000000000017941 */ /* 0x000fea0003800000 */
.L_x_177:
        /* <DEDUP_REMOVED lines=10> */
.L_x_180:
[----:B------:R-:W-:Y:S05]  /*5700*/  BSYNC B1 ;  /* 0x0000000000017941 */ /* 0x000fea0003800000 */
.L_x_179:
        /* <DEDUP_REMOVED lines=10> */
.L_x_182:
[----:B------:R-:W-:Y:S05]  /*57b0*/  BSYNC B1 ;  /* 0x0000000000017941 */ /* 0x000fea0003800000 */
.L_x_181:
[----:B-----5:R-:W-:Y:S01]  /*57c0*/  HADD2.F32 R3, -RZ, R88.H0_H0 ;  /* 0x20000058ff037230 */ /* 0x020fe20000004100 */
[----:B------:R-:W-:Y:S01]  /*57d0*/  ISETP.GT.AND P1, PT, R0, 0x8, P1 ;  /* 0x000000080000780c */ /* 0x000fe20000f24270 */
[----:B------:R-:W-:Y:S03]  /*57e0*/  BSSY B1, `(.L_x_183) ;  /* 0x0000007000017945 */ /* 0x000fe60003800000 */
[----:B01-3--:R-:W-:-:S04]  /*57f0*/  FMUL R6, R3, R104 ;  /* 0x0000006803067220 */ /* 0x00bfc80000400000 */
[----:B------:R-:W-:-:S05]  /*5800*/  FFMA R6, R37, R23, R6 ;  /* 0x0000001725067223 */ /* 0x000fca0000000006 */
[----:B------:R-:W-:-:S05]  /*5810*/  F2FP.F16.F32.PACK_AB R6, RZ, R6 ;  /* 0x00000006ff06723e */ /* 0x000fca00000000ff */
[----:B------:R0:W-:Y:S01]  /*5820*/  @P3 STG.E.U16 desc[UR36][R12.64+0x132], R6 ;  /* 0x000132060c003986 */ /* 0x0001e2000c101524 */
[----:B------:R-:W-:Y:S05]  /*5830*/  @!P1 BRA `(.L_x_184) ;  /* 0x0000000000049947 */ /* 0x000fea0003800000 */
[----:B------:R1:W5:Y:S02]  /*5840*/  LDG.E.LTC128B.U16 R88, desc[UR36][R8.64+0x130] ;  /* 0x0001302408587981 */ /* 0x000364000c1e1520 */
.L_x_184:
[----:B------:R-:W-:Y:S05]  /*5850*/  BSYNC B1 ;  /* 0x0000000000017941 */ /* 0x000fea0003800000 */
.L_x_183:
[----:B-----5:R-:W-:Y:S01]  /*5860*/  HADD2.F32 R3, -RZ, R88.H0_H0 ;  /* 0x20000058ff037230 */ /* 0x020fe20000004100 */
[----:B------:R-:W-:Y:S01]  /*5870*/  ISETP.GT.AND P0, PT, R0, 0x8, P0 ;  /* 0x000000080000780c */ /* 0x000fe20000704270 */
[----:B0-----:R-:W-:Y:S01]  /*5880*/  @P1 IMAD.MOV.U32 R6, RZ, RZ, R10 ;  /* 0x000000ffff061224 */ /* 0x001fe200078e000a */
[----:B------:R-:W-:Y:S01]  /*5890*/  BSSY B1, `(.L_x_185) ;  /* 0x0000008000017945 */ /* 0x000fe20003800000 */
[----:B------:R-:W-:Y:S02]  /*58a0*/  @P1 IMAD.MOV.U32 R7, RZ, RZ, R11 ;  /* 0x000000ffff071224 */ /* 0x000fe400078e000b */
[----:B------:R-:W-:-:S04]  /*58b0*/  FMUL R3, R3, R104 ;  /* 0x0000006803037220 */ /* 0x000fc80000400000 */
[----:B------:R-:W-:-:S05]  /*58c0*/  FFMA R3, R38, R23, R3 ;  /* 0x0000001726037223 */ /* 0x000fca0000000003 */
[----:B------:R-:W-:-:S05]  /*58d0*/  F2FP.F16.F32.PACK_AB R3, RZ, R3 ;  /* 0x00000003ff03723e */ /* 0x000fca00000000ff */
[----:B------:R0:W-:Y:S01]  /*58e0*/  @P1 STG.E.U16 desc[UR36][R6.64+0x130], R3 ;  /* 0x0001300306001986 */ /* 0x0001e2000c101524 */
[----:B------:R-:W-:Y:S05]  /*58f0*/  @!P0 BRA `(.L_x_186) ;  /* 0x0000000000048947 */ /* 0x000fea0003800000 */
[----:B------:R3:W5:Y:S02]  /*5900*/  LDG.E.LTC128B.U16 R88, desc[UR36][R8.64+0x132] ;  /* 0x0001322408587981 */ /* 0x000764000c1e1520 */
.L_x_186:
[----:B------:R-:W-:Y:S05]  /*5910*/  BSYNC B1 ;  /* 0x0000000000017941 */ /* 0x000fea0003800000 */
.L_x_185:
[----:B------:R-:W-:Y:S05]  /*5920*/  @!P0 BRA `(.L_x_187) ;  /* 0x0000001400d08947 */ /* 0x000fea0003800000 */
[----:B0----5:R-:W-:-:S05]  /*5930*/  HADD2.F32 R3, -RZ, R88.H0_H0 ;  /* 0x20000058ff037230 */ /* 0x021fca0000004100 */
[----:B------:R-:W-:-:S04]  /*5940*/  FMUL R0, R3, R104 ;  /* 0x0000006803007220 */ /* 0x000fc80000400000 */
[----:B------:R-:W-:-:S05]  /*5950*/  FFMA R0, R39, R23, R0 ;  /* 0x0000001727007223 */ /* 0x000fca0000000000 */
[----:B------:R-:W-:-:S05]  /*5960*/  F2FP.F16.F32.PACK_AB R0, RZ, R0 ;  /* 0x00000000ff00723e */ /* 0x000fca00000000ff */
[----:B------:R0:W-:Y:S01]  /*5970*/  STG.E.U16 desc[UR36][R10.64+0x132], R0 ;  /* 0x000132000a007986 */ /* 0x0001e2000c101524 */
[----:B------:R-:W-:Y:S05]  /*5980*/  BRA `(.L_x_187) ;  /* 0x0000001400b87947 */ /* 0x000fea0003800000 */
.L_x_30:
[----:B------:R-:W-:Y:S01]  /*5990*/  ULDC.64 UR4, c[0x0][0x5c0] ;  /* 0x0001700000047ab9 */ /* 0x000fe20000000a00 */
[----:B------:R-:W-:Y:S01]  /*59a0*/  ISETP.GT.AND P3, PT, R3, 0x1, PT ;  /* 0x000000010300780c */ /* 0x000fe20003f64270 */
[-C--:B------:R-:W-:Y:S01]  /*59b0*/  FMUL R88, R88, R23.reuse ;  /* 0x0000001758587220 */ /* 0x080fe20000400000 */
[----:B------:R-:W-:Y:S01]  /*59c0*/  LEA R6, P0, R10, UR4, 0x1 ;  /* 0x000000040a067c11 */ /* 0x000fe2000f8008ff */
[-C--:B------:R-:W-:Y:S01]  /*59d0*/  FMUL R89, R89, R23.reuse ;  /* 0x0000001759597220 */ /* 0x080fe20000400000 */
[----:B------:R-:W-:Y:S01]  /*59e0*/  SHF.L.U64.HI R9, R8, 0x4, R9 ;  /* 0x0000000408097819 */ /* 0x000fe20000010209 */
[-C--:B------:R-:W-:Y:S01]  /*59f0*/  FMUL R90, R90, R23.reuse ;  /* 0x000000175a5a7220 */ /* 0x080fe20000400000 */
[----:B------:R-:W-:Y:S01]  /*5a00*/  LEA.HI.X R7, R10, UR5, R123, 0x1, P0 ;  /* 0x000000050a077c11 */ /* 0x000fe200080f0c7b */
[-C--:B------:R-:W-:Y:S01]  /*5a10*/  FMUL R91, R91, R23.reuse ;  /* 0x000000175b5b7220 */ /* 0x080fe20000400000 */
[----:B------:R-:W-:Y:S01]  /*5a20*/  ISETP.GT.AND P0, PT, R0, RZ, P3 ;  /* 0x000000ff0000720c */ /* 0x000fe20001f04270 */
[-C--:B------:R-:W-:Y:S01]  /*5a30*/  FMUL R92, R92, R23.reuse ;  /* 0x000000175c5c7220 */ /* 0x080fe20000400000 */
[----:B------:R-:W-:Y:S01]  /*5a40*/  F2FP.F16.F32.PACK_AB R88, RZ, R88 ;  /* 0x00000058ff58723e */ /* 0x000fe200000000ff */
[----:B------:R-:W-:Y:S01]  /*5a50*/  FMUL R93, R93, R23 ;  /* 0x000000175d5d7220 */ /* 0x000fe20000400000 */
[----:B------:R-:W-:Y:S01]  /*5a60*/  F2FP.F16.F32.PACK_AB R89, RZ, R89 ;  /* 0x00000059ff59723e */ /* 0x000fe200000000ff */
[-C--:B------:R-:W-:Y:S01]  /*5a70*/  FMUL R94, R94, R23.reuse ;  /* 0x000000175e5e7220 */ /* 0x080fe20000400000 */
[----:B------:R-:W-:Y:S01]  /*5a80*/  ISETP.GT.AND P1, PT, R0, 0x8, P1 ;  /* 0x000000080000780c */ /* 0x000fe20000f24270 */
[----:B------:R-:W-:Y:S01]  /*5a90*/  @P2 STG.E.U16 desc[UR36][R6.64], R88 ;  /* 0x0000005806002986 */ /* 0x000fe2000c101524 */
[----:B------:R-:W-:Y:S01]  /*5aa0*/  LEA R8, P4, R8, R6, 0x4 ;  /* 0x0000000608087211 */ /* 0x000fe200078820ff */
[-C--:B------:R-:W-:Y:S01]  /*5ab0*/  FMUL R95, R95, R23.reuse ;  /* 0x000000175f5f7220 */ /* 0x080fe20000400000 */
[C---:B------:R-:W-:Y:S01]  /*5ac0*/  ISETP.GT.AND P2, PT, R3.reuse, 0x8, PT ;  /* 0x000000080300780c */ /* 0x040fe20003f44270 */
[-C--:B------:R-:W-:Y:S01]  /*5ad0*/  FMUL R96, R96, R23.reuse ;  /* 0x0000001760607220 */ /* 0x080fe20000400000 */
[C---:B------:R-:W-:Y:S01]  /*5ae0*/  ISETP.GT.AND P3, PT, R0.reuse, 0x8, P3 ;  /* 0x000000080000780c */ /* 0x040fe20001f64270 */
[----:B------:R-:W-:Y:S01]  /*5af0*/  @P0 STG.E.U16 desc[UR36][R6.64+0x2], R89 ;  /* 0x0000025906000986 */ /* 0x000fe2000c101524 */
[----:B------:R-:W-:Y:S01]  /*5b00*/  ISETP.GT.AND P0, PT, R3, 0x9, PT ;  /* 0x000000090300780c */ /* 0x000fe20003f04270 */
[----:B------:R-:W-:Y:S01]  /*5b10*/  IMAD.X R9, R9, 0x1, R7, P4 ;  /* 0x0000000109097824 */ /* 0x000fe200020e0607 */
[C---:B------:R-:W-:Y:S01]  /*5b20*/  ISETP.GT.AND P5, PT, R0.reuse, RZ, P2 ;  /* 0x000000ff0000720c */ /* 0x040fe200017a4270 */
[-C--:B------:R-:W-:Y:S01]  /*5b30*/  FMUL R97, R97, R23.reuse ;  /* 0x0000001761617220 */ /* 0x080fe20000400000 */
[----:B------:R-:W-:Y:S01]  /*5b40*/  ISETP.GT.AND P4, PT, R0, RZ, P0 ;  /* 0x000000ff0000720c */ /* 0x000fe20000784270 */
[-C--:B------:R-:W-:Y:S01]  /*5b50*/  FMUL R98, R98, R23.reuse ;  /* 0x0000001762627220 */ /* 0x080fe20000400000 */
[----:B------:R-:W-:Y:S01]  /*5b60*/  F2FP.F16.F32.PACK_AB R90, RZ, R90 ;  /* 0x0000005aff5a723e */ /* 0x000fe200000000ff */
[----:B------:R-:W-:Y:S01]  /*5b70*/  FMUL R99, R99, R23 ;  /* 0x0000001763637220 */ /* 0x000fe20000400000 */
[----:B------:R-:W-:Y:S01]  /*5b80*/  F2FP.F16.F32.PACK_AB R91, RZ, R91 ;  /* 0x0000005bff5b723e */ /* 0x000fe200000000ff */
[----:B------:R-:W-:Y:S01]  /*5b90*/  FMUL R100, R100, R23 ;  /* 0x0000001764647220 */ /* 0x000fe20000400000 */
[----:B------:R-:W-:Y:S01]  /*5ba0*/  F2FP.F16.F32.PACK_AB R92, RZ, R92 ;  /* 0x0000005cff5c723e */ /* 0x000fe200000000ff */
[----:B------:R-:W-:Y:S01]  /*5bb0*/  @P1 STG.E.U16 desc[UR36][R8.64], R90 ;  /* 0x0000005a08001986 */ /* 0x000fe2000c101524 */
[----:B------:R-:W-:Y:S01]  /*5bc0*/  F2FP.F16.F32.PACK_AB R93, RZ, R93 ;  /* 0x0000005dff5d723e */ /* 0x000fe200000000ff */
[-C--:B------:R-:W-:Y:S01]  /*5bd0*/  FMUL R101, R101, R23.reuse ;  /* 0x0000001765657220 */ /* 0x080fe20000400000 */
[----:B------:R-:W-:Y:S01]  /*5be0*/  ISETP.GT.AND P2, PT, R0, 0x8, P2 ;  /* 0x000000080000780c */ /* 0x000fe20001744270 */
[----:B------:R-:W-:Y:S01]  /*5bf0*/  @P3 STG.E.U16 desc[UR36][R8.64+0x2], R91 ;  /* 0x0000025b08003986 */ /* 0x000fe2000c101524 */
[C---:B------:R-:W-:Y:S01]  /*5c00*/  ISETP.GT.AND P1, PT, R3.reuse, 0x10, PT ;  /* 0x000000100300780c */ /* 0x040fe20003f24270 */
[-C--:B------:R-:W-:Y:S01]  /*5c10*/  FMUL R102, R102, R23.reuse ;  /* 0x0000001766667220 */ /* 0x080fe20000400000 */
[C---:B------:R-:W-:Y:S01]  /*5c20*/  ISETP.GT.AND P3, PT, R0.reuse, 0x8, P0 ;  /* 0x000000080000780c */ /* 0x040fe20000764270 */
[----:B------:R-:W-:Y:S01]  /*5c30*/  @P5 STG.E.U16 desc[UR36][R6.64+0x10], R92 ;  /* 0x0000105c06005986 */ /* 0x000fe2000c101524 */
[----:B------:R-:W-:Y:S01]  /*5c40*/  ISETP.GT.AND P0, PT, R3, 0x11, PT ;  /* 0x000000110300780c */ /* 0x000fe20003f04270 */
[-C--:B------:R-:W-:Y:S01]  /*5c50*/  FMUL R103, R103, R23.reuse ;  /* 0x0000001767677220 */ /* 0x080fe20000400000 */
[C---:B------:R-:W-:Y:S01]  /*5c60*/  ISETP.GT.AND P5, PT, R0.reuse, RZ, P1 ;  /* 0x000000ff0000720c */ /* 0x040fe20000fa4270 */
[----:B------:R-:W-:Y:S01]  /*5c70*/  @P4 STG.E.U16 desc[UR36][R6.64+0x12], R93 ;  /* 0x0000125d06004986 */ /* 0x000fe2000c101524 */
        /* <DEDUP_REMOVED lines=209> */
[----:B------:R-:W-:Y:S01]  /*6990*/  FMUL R39, R39, R23 ;  /* 0x0000001727277220 */ /* 0x000fe20000400000 */
[----:B------:R-:W-:Y:S01]  /*69a0*/  ISETP.GT.AND P1, PT, R0, 0x8, P2 ;  /* 0x000000080000780c */ /* 0x000fe20001724270 */
[----:B------:R-:W-:Y:S01]  /*69b0*/  @P3 STG.E.U16 desc[UR36][R8.64+0xb2], R71 ;  /* 0x0000b24708003986 */ /* 0x000fe2000c101524 */
[----:B------:R-:W-:-:S02]  /*69c0*/  ISETP.GT.AND P2, PT, R3, 0x68, PT ;  /* 0x000000680300780c */ /* 0x000fc40003f44270 */
[C---:B------:R-:W-:Y:S01]  /*69d0*/  ISETP.GT.AND P3, PT, R0.reuse, 0x8, P0 ;  /* 0x000000080000780c */ /* 0x040fe20000764270 */
[----:B------:R-:W-:Y:S01]  /*69e0*/  @P5 STG.E.U16 desc[UR36][R6.64+0xc0], R40 ;  /* 0x0000c02806005986 */ /* 0x000fe2000c101524 */
[----:B------:R-:W-:Y:S02]  /*69f0*/  ISETP.GT.AND P0, PT, R3, 0x69, PT ;  /* 0x000000690300780c */ /* 0x000fe40003f04270 */
[C---:B------:R-:W-:Y:S01]  /*6a00*/  ISETP.GT.AND P5, PT, R0.reuse, RZ, P2 ;  /* 0x000000ff0000720c */ /* 0x040fe200017a4270 */
[----:B------:R-:W-:Y:S01]  /*6a10*/  @P4 STG.E.U16 desc[UR36][R6.64+0xc2], R41 ;  /* 0x0000c22906004986 */ /* 0x000fe2000c101524 */
[----:B------:R-:W-:Y:S02]  /*6a20*/  ISETP.GT.AND P4, PT, R0, RZ, P0 ;  /* 0x000000ff0000720c */ /* 0x000fe40000784270 */
[----:B------:R-:W-:Y:S02]  /*6a30*/  F2FP.F16.F32.PACK_AB R42, RZ, R42 ;  /* 0x0000002aff2a723e */ /* 0x000fe400000000ff */
[----:B------:R-:W-:-:S02]  /*6a40*/  F2FP.F16.F32.PACK_AB R43, RZ, R43 ;  /* 0x0000002bff2b723e */ /* 0x000fc400000000ff */
[----:B------:R-:W-:Y:S01]  /*6a50*/  F2FP.F16.F32.PACK_AB R44, RZ, R44 ;  /* 0x0000002cff2c723e */ /* 0x000fe200000000ff */
[----:B------:R-:W-:Y:S01]  /*6a60*/  @P1 STG.E.U16 desc[UR36][R8.64+0xc0], R42 ;  /* 0x0000c02a08001986 */ /* 0x000fe2000c101524 */
[----:B------:R-:W-:Y:S02]  /*6a70*/  F2FP.F16.F32.PACK_AB R45, RZ, R45 ;  /* 0x0000002dff2d723e */ /* 0x000fe400000000ff */
[C---:B------:R-:W-:Y:S01]  /*6a80*/  ISETP.GT.AND P1, PT, R0.reuse, 0x8, P2 ;  /* 0x000000080000780c */ /* 0x040fe20001724270 */
[----:B------:R-:W-:Y:S01]  /*6a90*/  @P3 STG.E.U16 desc[UR36][R8.64+0xc2], R43 ;  /* 0x0000c22b08003986 */ /* 0x000fe2000c101524 */
[C---:B------:R-:W-:Y:S02]  /*6aa0*/  ISETP.GT.AND P2, PT, R3.reuse, 0x70, PT ;  /* 0x000000700300780c */ /* 0x040fe40003f44270 */
[----:B------:R-:W-:Y:S01]  /*6ab0*/  ISETP.GT.AND P3, PT, R0, 0x8, P0 ;  /* 0x000000080000780c */ /* 0x000fe20000764270 */
[----:B------:R-:W-:Y:S01]  /*6ac0*/  @P5 STG.E.U16 desc[UR36][R6.64+0xd0], R44 ;  /* 0x0000d02c06005986 */ /* 0x000fe2000c101524 */
[----:B------:R-:W-:-:S02]  /*6ad0*/  ISETP.GT.AND P0, PT, R3, 0x71, PT ;  /* 0x000000710300780c */ /* 0x000fc40003f04270 */
[C---:B------:R-:W-:Y:S01]  /*6ae0*/  ISETP.GT.AND P5, PT, R0.reuse, RZ, P2 ;  /* 0x000000ff0000720c */ /* 0x040fe200017a4270 */
[----:B------:R-:W-:Y:S01]  /*6af0*/  @P4 STG.E.U16 desc[UR36][R6.64+0xd2], R45 ;  /* 0x0000d22d06004986 */ /* 0x000fe2000c101524 */
[----:B------:R-:W-:Y:S02]  /*6b00*/  ISETP.GT.AND P4, PT, R0, RZ, P0 ;  /* 0x000000ff0000720c */ /* 0x000fe40000784270 */
[----:B------:R-:W-:Y:S02]  /*6b10*/  F2FP.F16.F32.PACK_AB R46, RZ, R46 ;  /* 0x0000002eff2e723e */ /* 0x000fe400000000ff */
[----:B------:R-:W-:Y:S02]  /*6b20*/  F2FP.F16.F32.PACK_AB R47, RZ, R47 ;  /* 0x0000002fff2f723e */ /* 0x000fe400000000ff */
[----:B------:R-:W-:Y:S01]  /*6b30*/  F2FP.F16.F32.PACK_AB R48, RZ, R48 ;  /* 0x00000030ff30723e */ /* 0x000fe200000000ff */
[----:B------:R-:W-:Y:S01]  /*6b40*/  @P1 STG.E.U16 desc[UR36][R8.64+0xd0], R46 ;  /* 0x0000d02e08001986 */ /* 0x000fe2000c101524 */
[----:B------:R-:W-:-:S02]  /*6b50*/  F2FP.F16.F32.PACK_AB R49, RZ, R49 ;  /* 0x00000031ff31723e */ /* 0x000fc400000000ff */
[C---:B------:R-:W-:Y:S01]  /*6b60*/  ISETP.GT.AND P2, PT, R0.reuse, 0x8, P2 ;  /* 0x000000080000780c */ /* 0x040fe20001744270 */
[----:B------:R-:W-:Y:S01]  /*6b70*/  @P3 STG.E.U16 desc[UR36][R8.64+0xd2], R47 ;  /* 0x0000d22f08003986 */ /* 0x000fe2000c101524 */
[C---:B------:R-:W-:Y:S02]  /*6b80*/  ISETP.GT.AND P3, PT, R3.reuse, 0x78, PT ;  /* 0x000000780300780c */ /* 0x040fe40003f64270 */
[C---:B------:R-:W-:Y:S01]  /*6b90*/  ISETP.GT.AND P0, PT, R0.reuse, 0x8, P0 ;  /* 0x000000080000780c */ /* 0x040fe20000704270 */
[----:B------:R-:W-:Y:S01]  /*6ba0*/  @P5 STG.E.U16 desc[UR36][R6.64+0xe0], R48 ;  /* 0x0000e03006005986 */ /* 0x000fe2000c101524 */
[----:B------:R-:W-:Y:S02]  /*6bb0*/  ISETP.GT.AND P1, PT, R3, 0x79, PT ;  /* 0x000000790300780c */ /* 0x000fe40003f24270 */
[----:B------:R-:W-:Y:S01]  /*6bc0*/  F2FP.F16.F32.PACK_AB R50, RZ, R50 ;  /* 0x00000032ff32723e */ /* 0x000fe200000000ff */
[----:B------:R-:W-:Y:S01]  /*6bd0*/  @P4 STG.E.U16 desc[UR36][R6.64+0xe2], R49 ;  /* 0x0000e23106004986 */ /* 0x000fe2000c101524 */
[----:B------:R-:W-:-:S02]  /*6be0*/  ISETP.GT.AND P4, PT, R0, RZ, P3 ;  /* 0x000000ff0000720c */ /* 0x000fc40001f84270 */
[C---:B------:R-:W-:Y:S01]  /*6bf0*/  ISETP.GT.AND P5, PT, R0.reuse, RZ, P1 ;  /* 0x000000ff0000720c */ /* 0x040fe20000fa4270 */
[----:B------:R-:W-:Y:S01]  /*6c00*/  @P2 STG.E.U16 desc[UR36][R8.64+0xe0], R50 ;  /* 0x0000e03208002986 */ /* 0x000fe2000c101524 */
[----:B------:R-:W-:Y:S02]  /*6c10*/  F2FP.F16.F32.PACK_AB R51, RZ, R51 ;  /* 0x00000033ff33723e */ /* 0x000fe400000000ff */
[----:B------:R-:W-:Y:S02]  /*6c20*/  F2FP.F16.F32.PACK_AB R52, RZ, R52 ;  /* 0x00000034ff34723e */ /* 0x000fe400000000ff */
[----:B------:R-:W-:Y:S01]  /*6c30*/  ISETP.GT.AND P2, PT, R3, 0x80, PT ;  /* 0x000000800300780c */ /* 0x000fe20003f44270 */
[----:B------:R-:W-:Y:S01]  /*6c40*/  @P0 STG.E.U16 desc[UR36][R8.64+0xe2], R51 ;  /* 0x0000e23308000986 */ /* 0x000fe2000c101524 */
[----:B------:R-:W-:Y:S02]  /*6c50*/  F2FP.F16.F32.PACK_AB R53, RZ, R53 ;  /* 0x00000035ff35723e */ /* 0x000fe400000000ff */
[C---:B------:R-:W-:Y:S01]  /*6c60*/  ISETP.GT.AND P3, PT, R0.reuse, 0x8, P3 ;  /* 0x000000080000780c */ /* 0x040fe20001f64270 */
[----:B------:R-:W-:Y:S01]  /*6c70*/  @P4 STG.E.U16 desc[UR36][R6.64+0xf0], R52 ;  /* 0x0000f03406004986 */ /* 0x000fe2000c101524 */
[----:B------:R-:W-:-:S02]  /*6c80*/  ISETP.GT.AND P1, PT, R0, 0x8, P1 ;  /* 0x000000080000780c */ /* 0x000fc40000f24270 */
[----:B------:R-:W-:Y:S01]  /*6c90*/  ISETP.GT.AND P0, PT, R3, 0x81, PT ;  /* 0x000000810300780c */ /* 0x000fe20003f04270 */
[----:B------:R-:W-:Y:S01]  /*6ca0*/  @P5 STG.E.U16 desc[UR36][R6.64+0xf2], R53 ;  /* 0x0000f23506005986 */ /* 0x000fe2000c101524 */
[C---:B------:R-:W-:Y:S02]  /*6cb0*/  ISETP.GT.AND P4, PT, R0.reuse, RZ, P2 ;  /* 0x000000ff0000720c */ /* 0x040fe40001784270 */
        /* <DEDUP_REMOVED lines=8> */
[C---:B------:R-:W-:Y:S02]  /*6d40*/  ISETP.GT.AND P1, PT, R0.reuse, 0x8, P0 ;  /* 0x000000080000780c */ /* 0x040fe40000724270 */
[C---:B------:R-:W-:Y:S01]  /*6d50*/  ISETP.GT.AND P0, PT, R3.reuse, 0x89, PT ;  /* 0x000000890300780c */ /* 0x040fe20003f04270 */
[----:B------:R-:W-:Y:S01]  /*6d60*/  @P4 STG.E.U16 desc[UR36][R6.64+0x100], R24 ;  /* 0x0001001806004986 */ /* 0x000fe2000c101524 */
[----:B------:R-:W-:Y:S02]  /*6d70*/  ISETP.GT.AND P4, PT, R3, 0x88, PT ;  /* 0x000000880300780c */ /* 0x000fe40003f84270 */
[----:B------:R-:W-:Y:S01]  /*6d80*/  F2FP.F16.F32.PACK_AB R26, RZ, R26 ;  /* 0x0000001aff1a723e */ /* 0x000fe200000000ff */
[----:B------:R-:W-:Y:S01]  /*6d90*/  @P5 STG.E.U16 desc[UR36][R6.64+0x102], R25 ;  /* 0x0001021906005986 */ /* 0x000fe2000c101524 */
[----:B------:R-:W-:-:S02]  /*6da0*/  ISETP.GT.AND P5, PT, R0, RZ, P4 ;  /* 0x000000ff0000720c */ /* 0x000fc400027a4270 */
[----:B------:R-:W-:Y:S01]  /*6db0*/  F2FP.F16.F32.PACK_AB R27, RZ, R27 ;  /* 0x0000001bff1b723e */ /* 0x000fe200000000ff */
[----:B------:R-:W-:Y:S01]  /*6dc0*/  @P2 STG.E.U16 desc[UR36][R8.64+0x100], R26 ;  /* 0x0001001a08002986 */ /* 0x000fe2000c101524 */
[----:B------:R-:W-:Y:S02]  /*6dd0*/  F2FP.F16.F32.PACK_AB R28, RZ, R28 ;  /* 0x0000001cff1c723e */ /* 0x000fe400000000ff */
[C---:B------:R-:W-:Y:S01]  /*6de0*/  ISETP.GT.AND P3, PT, R0.reuse, RZ, P0 ;  /* 0x000000ff0000720c */ /* 0x040fe20000764270 */
[----:B------:R-:W-:Y:S01]  /*6df0*/  @P1 STG.E.U16 desc[UR36][R8.64+0x102], R27 ;  /* 0x0001021b08001986 */ /* 0x000fe2000c101524 */
[C---:B------:R-:W-:Y:S02]  /*6e00*/  ISETP.GT.AND P4, PT, R0.reuse, 0x8, P4 ;  /* 0x000000080000780c */ /* 0x040fe40002784270 */
[----:B------:R-:W-:Y:S02]  /*6e10*/  F2FP.F16.F32.PACK_AB R29, RZ, R29 ;  /* 0x0000001dff1d723e */ /* 0x000fe400000000ff */
[----:B------:R-:W-:Y:S01]  /*6e20*/  F2FP.F16.F32.PACK_AB R30, RZ, R30 ;  /* 0x0000001eff1e723e */ /* 0x000fe200000000ff */
[----:B------:R-:W-:Y:S01]  /*6e30*/  @P5 STG.E.U16 desc[UR36][R6.64+0x110], R28 ;  /* 0x0001101c06005986 */ /* 0x000fe2000c101524 */
[----:B------:R-:W-:-:S02]  /*6e40*/  ISETP.GT.AND P5, PT, R0, 0x8, P0 ;  /* 0x000000080000780c */ /* 0x000fc400007a4270 */
[----:B------:R-:W-:Y:S02]  /*6e50*/  F2FP.F16.F32.PACK_AB R31, RZ, R31 ;  /* 0x0000001fff1f723e */ /* 0x000fe400000000ff */
[C---:B------:R-:W-:Y:S01]  /*6e60*/  ISETP.GT.AND P0, PT, R3.reuse, 0x91, PT ;  /* 0x000000910300780c */ /* 0x040fe20003f04270 */
[----:B------:R-:W-:Y:S01]  /*6e70*/  @P3 STG.E.U16 desc[UR36][R6.64+0x112], R29 ;  /* 0x0001121d06003986 */ /* 0x000fe2000c101524 */
[----:B------:R-:W-:Y:S02]  /*6e80*/  ISETP.GT.AND P3, PT, R3, 0x90, PT ;  /* 0x000000900300780c */ /* 0x000fe40003f64270 */
[----:B------:R-:W-:Y:S01]  /*6e90*/  F2FP.F16.F32.PACK_AB R32, RZ, R32 ;  /* 0x00000020ff20723e */ /* 0x000fe200000000ff */
[----:B------:R-:W-:Y:S01]  /*6ea0*/  @P4 STG.E.U16 desc[UR36][R8.64+0x110], R30 ;  /* 0x0001101e08004986 */ /* 0x000fe2000c101524 */
[C---:B------:R-:W-:Y:S02]  /*6eb0*/  ISETP.GT.AND P4, PT, R0.reuse, RZ, P3 ;  /* 0x000000ff0000720c */ /* 0x040fe40001f84270 */
[----:B------:R-:W-:Y:S01]  /*6ec0*/  F2FP.F16.F32.PACK_AB R33, RZ, R33 ;  /* 0x00000021ff21723e */ /* 0x000fe200000000ff */
[----:B------:R-:W-:Y:S01]  /*6ed0*/  @P5 STG.E.U16 desc[UR36][R8.64+0x112], R31 ;  /* 0x0001121f08005986 */ /* 0x000fe2000c101524 */
[----:B------:R-:W-:-:S02]  /*6ee0*/  ISETP.GT.AND P5, PT, R0, RZ, P0 ;  /* 0x000000ff0000720c */ /* 0x000fc400007a4270 */
[C---:B------:R-:W-:Y:S02]  /*6ef0*/  ISETP.GT.AND P2, PT, R3.reuse, 0x98, PT ;  /* 0x000000980300780c */ /* 0x040fe40003f44270 */
[----:B------:R-:W-:Y:S02]  /*6f00*/  ISETP.GT.AND P1, PT, R3, 0x99, PT ;  /* 0x000000990300780c */ /* 0x000fe40003f24270 */
[C---:B------:R-:W-:Y:S02]  /*6f10*/  ISETP.GT.AND P3, PT, R0.reuse, 0x8, P3 ;  /* 0x000000080000780c */ /* 0x040fe40001f64270 */
[C---:B------:R-:W-:Y:S01]  /*6f20*/  ISETP.GT.AND P0, PT, R0.reuse, 0x8, P0 ;  /* 0x000000080000780c */ /* 0x040fe20000704270 */
[----:B------:R-:W-:Y:S01]  /*6f30*/  @P4 STG.E.U16 desc[UR36][R6.64+0x120], R32 ;  /* 0x0001202006004986 */ /* 0x000fe2000c101524 */
[C---:B------:R-:W-:Y:S02]  /*6f40*/  ISETP.GT.AND P4, PT, R0.reuse, RZ, P1 ;  /* 0x000000ff0000720c */ /* 0x040fe40000f84270 */
[----:B------:R-:W-:Y:S01]  /*6f50*/  F2FP.F16.F32.PACK_AB R34, RZ, R34 ;  /* 0x00000022ff22723e */ /* 0x000fe200000000ff */
[----:B------:R-:W-:Y:S01]  /*6f60*/  @P5 STG.E.U16 desc[UR36][R6.64+0x122], R33 ;  /* 0x0001222106005986 */ /* 0x000fe2000c101524 */
[----:B------:R-:W-:-:S02]  /*6f70*/  ISETP.GT.AND P5, PT, R0, RZ, P2 ;  /* 0x000000ff0000720c */ /* 0x000fc400017a4270 */
[C---:B------:R-:W-:Y:S02]  /*6f80*/  ISETP.GT.AND P2, PT, R0.reuse, 0x8, P2 ;  /* 0x000000080000780c */ /* 0x040fe40001744270 */
[----:B------:R-:W-:Y:S01]  /*6f90*/  F2FP.F16.F32.PACK_AB R35, RZ, R35 ;  /* 0x00000023ff23723e */ /* 0x000fe200000000ff */
[----:B------:R-:W-:Y:S01]  /*6fa0*/  @P3 STG.E.U16 desc[UR36][R8.64+0x120], R34 ;  /* 0x0001202208003986 */ /* 0x000fe2000c101524 */
[----:B------:R-:W-:Y:S02]  /*6fb0*/  ISETP.GT.AND P1, PT, R0, 0x8, P1 ;  /* 0x000000080000780c */ /* 0x000fe40000f24270 */
[----:B------:R-:W-:Y:S01]  /*6fc0*/  F2FP.F16.F32.PACK_AB R36, RZ, R36 ;  /* 0x00000024ff24723e */ /* 0x000fe200000000ff */
[----:B------:R-:W-:Y:S01]  /*6fd0*/  @P0 STG.E.U16 desc[UR36][R8.64+0x122], R35 ;  /* 0x0001222308000986 */ /* 0x000fe2000c101524 */
[----:B------:R-:W-:Y:S02]  /*6fe0*/  F2FP.F16.F32.PACK_AB R37, RZ, R37 ;  /* 0x00000025ff25723e */ /* 0x000fe400000000ff */
[----:B------:R-:W-:Y:S01]  /*6ff0*/  F2FP.F16.F32.PACK_AB R38, RZ, R38 ;  /* 0x00000026ff26723e */ /* 0x000fe200000000ff */
[----:B------:R-:W-:Y:S01]  /*7000*/  @P5 STG.E.U16 desc[UR36][R6.64+0x130], R36 ;  /* 0x0001302406005986 */ /* 0x000fe2000c101524 */
[----:B------:R-:W-:-:S03]  /*7010*/  F2FP.F16.F32.PACK_AB R39, RZ, R39 ;  /* 0x00000027ff27723e */ /* 0x000fc600000000ff */
[----:B------:R0:W-:Y:S02]  /*7020*/  @P4 STG.E.U16 desc[UR36][R6.64+0x132], R37 ;  /* 0x0001322506004986 */ /* 0x0001e4000c101524 */
[----:B0-----:R-:W-:Y:S02]  /*7030*/  @P2 IMAD.MOV.U32 R6, RZ, RZ, R8 ;  /* 0x000000ffff062224 */ /* 0x001fe400078e0008 */
[----:B------:R-:W-:-:S05]  /*7040*/  @P2 IMAD.MOV.U32 R7, RZ, RZ, R9 ;  /* 0x000000ffff072224 */ /* 0x000fca00078e0009 */
[----:B------:R0:W-:Y:S04]  /*7050*/  @P2 STG.E.U16 desc[UR36][R6.64+0x130], R38 ;  /* 0x0001302606002986 */ /* 0x0001e8000c101524 */
[----:B------:R0:W-:Y:S02]  /*7060*/  @P1 STG.E.U16 desc[UR36][R8.64+0x132], R39 ;  /* 0x0001322708001986 */ /* 0x0001e4000c101524 */
.L_x_187:
[----:B------:R-:W-:Y:S05]  /*7070*/  BSYNC B0 ;  /* 0x0000000000007941 */ /* 0x000fea0003800000 */
.L_x_29:
[----:B------:R-:W-:Y:S01]  /*7080*/  ULDC UR4, c[0x0][0xc] ;  /* 0x0000030000047ab9 */ /* 0x000fe20000000800 */
[----:B------:R-:W-:Y:S01]  /*7090*/  ULDC UR5, c[0x0][0x10] ;  /* 0x0000040000057ab9 */ /* 0x000fe20000000800 */
[----:B0-----:R-:W0:Y:S01]  /*70a0*/  LDC R3, c[0x0][0x14] ;  /* 0x00000500ff037b82 */ /* 0x001e220000000800 */
[----:B------:R-:W-:Y:S01]  /*70b0*/  UIMAD.WIDE.U32 UR4, UR4, UR5, URZ ;  /* 0x00000005040472a5 */ /* 0x000fe2000f8e003f */
[----:B------:R-:W-:Y:S01]  /*70c0*/  PRMT R0, RZ, 0x7610, R0 ;  /* 0x00007610ff007816 */ /* 0x000fe20000000000 */
[----:B------:R-:W-:Y:S02]  /*70d0*/  IMAD.MOV.U32 R107, RZ, RZ, -0x1 ;  /* 0xffffffffff6b7424 */ /* 0x000fe400078e00ff */
[----:B------:R-:W-:Y:S02]  /*70e0*/  IMAD.MOV.U32 R105, RZ, RZ, -0x1 ;  /* 0xffffffffff697424 */ /* 0x000fe400078e00ff */
[----:B0-----:R-:W-:-:S04]  /*70f0*/  IMAD.WIDE.U32 R16, R3, UR4, R16 ;  /* 0x0000000403107c25 */ /* 0x001fc8000f8e0010 */
[----:B------:R-:W-:Y:S01]  /*7100*/  IMAD R3, R3, UR5, RZ ;  /* 0x0000000503037c24 */ /* 0x000fe2000f8e02ff */
[----:B------:R-:W-:Y:S02]  /*7110*/  ULDC.64 UR4, c[0x0][0x650] ;  /* 0x0001940000047ab9 */ /* 0x000fe40000000a00 */
[----:B------:R-:W-:Y:S01]  /*7120*/  ISETP.GE.U32.AND P0, PT, R16, UR4, PT ;  /* 0x0000000410007c0c */ /* 0x000fe2000bf06070 */
[----:B------:R-:W-:-:S05]  /*7130*/  IMAD.IADD R17, R17, 0x1, R3 ;  /* 0x0000000111117824 */ /* 0x000fca00078e0203 */
[----:B------:R-:W-:-:S13]  /*7140*/  ISETP.GE.U32.AND.EX P0, PT, R17, UR5, PT, P0 ;  /* 0x0000000511007c0c */ /* 0x000fda000bf06100 */
[----:B------:R-:W-:Y:S05]  /*7150*/  @P0 BRA `(.L_x_188) ;  /* 0x0000000400640947 */ /* 0x000fea0003800000 */
[----:B------:R-:W0:Y:S01]  /*7160*/  S2R R12, SR_CTAID.X ;  /* 0x00000000000c7919 */ /* 0x000e220000002500 */
[----:B------:R-:W0:Y:S01]  /*7170*/  LDC.64 R10, c[0x0][0x628] ;  /* 0x00018a00ff0a7b82 */ /* 0x000e220000000a00 */
[----:B------:R-:W-:Y:S01]  /*7180*/  ULDC UR4, c[0x0][0x150] ;  /* 0x0000540000047ab9 */ /* 0x000fe20000000800 */
[----:B-1234-:R-:W-:Y:S01]  /*7190*/  IMAD.MOV.U32 R8, RZ, RZ, R16 ;  /* 0x000000ffff087224 */ /* 0x01efe200078e0010 */
[----:B------:R-:W1:Y:S01]  /*71a0*/  S2R R24, SR_CTAID.Y ;  /* 0x0000000000187919 */ /* 0x000e620000002600 */
[----:B------:R-:W-:-:S04]  /*71b0*/  IMAD.MOV.U32 R9, RZ, RZ, R17 ;  /* 0x000000ffff097224 */ /* 0x000fc800078e0011 */
[----:B------:R-:W2:Y:S08]  /*71c0*/  LDC R21, c[0x0][0x144] ;  /* 0x00005100ff157b82 */ /* 0x000eb00000000800 */
[----:B------:R-:W3:Y:S08]  /*71d0*/  LDC R0, c[0x0][0x630] ;  /* 0x00018c00ff007b82 */ /* 0x000ef00000000800 */
[----:B------:R-:W4:Y:S01]  /*71e0*/  LDC.64 R14, c[0x0][0x620] ;  /* 0x00018800ff0e7b82 */ /* 0x000f220000000a00 */
[----:B0-----:R-:W-:-:S04]  /*71f0*/  ISETP.NE.U32.AND P0, PT, R10, RZ, PT ;  /* 0x000000ff0a00720c */ /* 0x001fc80003f05070 */
[----:B------:R-:W-:Y:S02]  /*7200*/  ISETP.NE.AND.EX P0, PT, R11, RZ, PT, P0 ;  /* 0x000000ff0b00720c */ /* 0x000fe40003f05300 */
[----:B------:R-:W-:-:S05]  /*7210*/  I2FP.F32.U32 R3, R12 ;  /* 0x0000000c00037245 */ /* 0x000fca0000201000 */
[----:B------:R-:W-:-:S04]  /*7220*/  FMUL R3, R3, UR4 ;  /* 0x0000000403037c20 */ /* 0x000fc80008400000 */
[----:B------:R0:W0:Y:S02]  /*7230*/  F2I.U32.TRUNC.NTZ R20, R3 ;  /* 0x0000000300147305 */ /* 0x000024000020f000 */
[----:B-123--:R-:W-:Y:S05]  /*7240*/  @!P0 BRA `(.L_x_189) ;  /* 0x0000000000288947 */ /* 0x00efea0003800000 */
[----:B0-----:R-:W0:Y:S02]  /*7250*/  LDC R3, c[0x0][0x634] ;  /* 0x00018d00ff037b82 */ /* 0x001e240000000800 */
        /* <DEDUP_REMOVED lines=9> */
.L_x_189:
[----:B------:R-:W1:Y:S01]  /*72f0*/  LDC.64 R28, c[0x0][0x640] ;  /* 0x00019000ff1c7b82 */ /* 0x000e620000000a00 */
[-CC-:B------:R-:W-:Y:S01]  /*7300*/  SHF.R.U64 R105, R8, R0.reuse, R9.reuse ;  /* 0x0000000008697219 */ /* 0x180fe20000001209 */
[----:B0-----:R-:W-:Y:S01]  /*7310*/  IMAD.MOV R20, RZ, RZ, -R20 ;  /* 0x000000ffff147224 */ /* 0x001fe200078e0a14 */
[----:B------:R-:W-:Y:S01]  /*7320*/  SHF.R.U32.HI R0, RZ, R0, R9 ;  /* 0x00000000ff007219 */ /* 0x000fe20000011609 */
[----:B------:R-:W-:Y:S01]  /*7330*/  ULDC UR4, c[0x0][0x154] ;  /* 0x0000550000047ab9 */ /* 0x000fe20000000800 */
[----:B------:R-:W-:Y:S01]  /*7340*/  IADD3 R3, P0, RZ, -R105, RZ ;  /* 0x80000069ff037210 */ /* 0x000fe20007f1e0ff */
[----:B------:R-:W-:Y:S02]  /*7350*/  IMAD R21, R21, R20, R12 ;  /* 0x0000001415157224 */ /* 0x000fe400078e020c */
[----:B------:R-:W0:Y:S01]  /*7360*/  LDC R6, c[0x0][0x618] ;  /* 0x00018600ff067b82 */ /* 0x000e220000000800 */
[----:B------:R-:W-:Y:S02]  /*7370*/  IMAD.MOV.U32 R7, RZ, RZ, 0x1 ;  /* 0x00000001ff077424 */ /* 0x000fe400078e00ff */
[----:B------:R-:W-:-:S04]  /*7380*/  IMAD.X R5, RZ, RZ, ~R0, P0 ;  /* 0x000000ffff057224 */ /* 0x000fc800000e0e00 */
[-C--:B----4-:R-:W-:Y:S01]  /*7390*/  IMAD R0, R5, R14.reuse, RZ ;  /* 0x0000000e05007224 */ /* 0x090fe200078e02ff */
[----:B------:R-:W2:Y:S01]  /*73a0*/  LDC R8, c[0x0][0x608] ;  /* 0x00018200ff087b82 */ /* 0x000ea20000000800 */
[----:B------:R-:W-:-:S04]  /*73b0*/  IMAD.WIDE.U32 R4, R3, R14, R16 ;  /* 0x0000000e03047225 */ /* 0x000fc800078e0010 */
[----:B------:R-:W-:Y:S01]  /*73c0*/  IMAD R3, R3, R15, R0 ;  /* 0x0000000f03037224 */ /* 0x000fe200078e0200 */
[----:B------:R-:W-:Y:S02]  /*73d0*/  I2FP.F32.U32 R0, R24 ;  /* 0x0000001800007245 */ /* 0x000fe40000201000 */
[----:B------:R-:W3:Y:S01]  /*73e0*/  LDC R26, c[0x0][0x658] ;  /* 0x00019600ff1a7b82 */ /* 0x000ee20000000800 */
[----:B------:R-:W-:Y:S01]  /*73f0*/  IMAD.IADD R3, R5, 0x1, R3 ;  /* 0x0000000105037824 */ /* 0x000fe200078e0203 */
[----:B-1----:R-:W-:Y:S01]  /*7400*/  ISETP.NE.U32.AND P0, PT, R28, RZ, PT ;  /* 0x000000ff1c00720c */ /* 0x002fe20003f05070 */
[----:B------:R-:W-:Y:S01]  /*7410*/  FMUL R0, R0, UR4 ;  /* 0x0000000400007c20 */ /* 0x000fe20008400000 */
[----:B------:R-:W-:Y:S02]  /*7420*/  IMAD.MOV.U32 R5, RZ, RZ, -0x1 ;  /* 0xffffffffff057424 */ /* 0x000fe400078e00ff */
[----:B------:R-:W-:Y:S01]  /*7430*/  ISETP.NE.AND.EX P0, PT, R29, RZ, PT, P0 ;  /* 0x000000ff1d00720c */ /* 0x000fe20003f05300 */
[----:B------:R1:W4:Y:S01]  /*7440*/  F2I.U32.TRUNC.NTZ R13, R0 ;  /* 0x00000000000d7305 */ /* 0x000322000020f000 */
[----:B------:R-:W1:Y:S01]  /*7450*/  LDC R15, c[0x0][0x148] ;  /* 0x00005200ff0f7b82 */ /* 0x000e620000000800 */
[----:B0-----:R-:W-:-:S02]  /*7460*/  SHF.R.U64 R12, R4, R6, R3 ;  /* 0x00000006040c7219 */ /* 0x001fc40000001203 */
[----:B------:R-:W-:-:S05]  /*7470*/  SHF.R.U32.HI R3, RZ, R6, R3 ;  /* 0x00000006ff037219 */ /* 0x000fca0000011603 */
[----:B------:R-:W0:Y:S01]  /*7480*/  LDC R20, c[0x0][0x600] ;  /* 0x00018000ff147b82 */ /* 0x000e220000000800 */
[-CC-:B--2---:R-:W-:Y:S02]  /*7490*/  SHF.R.U64 R10, R12, R8.reuse, R3.reuse ;  /* 0x000000080c0a7219 */ /* 0x184fe40000001203 */
[----:B------:R-:W-:-:S05]  /*74a0*/  SHF.R.U32.HI R3, RZ, R8, R3 ;  /* 0x00000008ff037219 */ /* 0x000fca0000011603 */
[----:B------:R-:W2:Y:S01]  /*74b0*/  LDC R27, c[0x0][0x648] ;  /* 0x00019200ff1b7b82 */ /* 0x000ea20000000800 */
[-C--:B---3--:R-:W-:Y:S02]  /*74c0*/  SHF.L.U32 R4, R5, R26.reuse, RZ ;  /* 0x0000001a05047219 */ /* 0x088fe400000006ff */
[-CC-:B------:R-:W-:Y:S02]  /*74d0*/  SHF.R.U64 R14, R10, R26.reuse, R3.reuse ;  /* 0x0000001a0a0e7219 */ /* 0x180fe40000001203 */
[----:B------:R-:W-:Y:S02]  /*74e0*/  SHF.R.U32.HI R5, RZ, R26, R3 ;  /* 0x0000001aff057219 */ /* 0x000fe40000011603 */
[----:B------:R-:W-:Y:S01]  /*74f0*/  LOP3.LUT R25, RZ, R4, RZ, 0x33, !PT ;  /* 0x00000004ff197212 */ /* 0x000fe200078e33ff */
[----:B------:R-:W3:Y:S01]  /*7500*/  LDC R30, c[0x0][0x638] ;  /* 0x00018e00ff1e7b82 */ /* 0x000ee20000000800 */
[----:B------:R-:W-:Y:S01]  /*7510*/  SHF.L.U32 R26, R7, R26, RZ ;  /* 0x0000001a071a7219 */ /* 0x000fe200000006ff */
[----:B------:R-:W-:-:S06]  /*7520*/  IMAD.MOV.U32 R4, RZ, RZ, R14 ;  /* 0x000000ffff047224 */ /* 0x000fcc00078e000e */
[----:B------:R-:W0:Y:S01]  /*7530*/  LDC R31, c[0x0][0x610] ;  /* 0x00018400ff1f7b82 */ /* 0x000e220000000800 */
[----:B----4-:R-:W-:Y:S05]  /*7540*/  @!P0 BRA `(.L_x_190) ;  /* 0x0000000000288947 */ /* 0x010fea0003800000 */
[----:B------:R-:W4:Y:S02]  /*7550*/  LDC R3, c[0x0][0x64c] ;  /* 0x00019300ff037b82 */ /* 0x000f240000000800 */
[----:B----4-:R-:W-:-:S05]  /*7560*/  IADD3 R3, P0, R14, R3, RZ ;  /* 0x000000030e037210 */ /* 0x010fca0007f1e0ff */
        /* <DEDUP_REMOVED lines=8> */
.L_x_190:
[----:B------:R-:W-:Y:S01]  /*75f0*/  ISETP.NE.AND P0, PT, R2, 0x1, PT ;  /* 0x000000010200780c */ /* 0x000fe20003f05270 */
[----:B0-----:R-:W-:Y:S01]  /*7600*/  VIADD R7, R20, 0xffffffff ;  /* 0xffffffff14077836 */ /* 0x001fe20000000000 */
[----:B-12---:R-:W-:Y:S01]  /*7610*/  SHF.R.U64 R0, R4, R27, R5 ;  /* 0x0000001b04007219 */ /* 0x006fe20000001205 */
[----:B------:R-:W-:Y:S01]  /*7620*/  IMAD.MOV R13, RZ, RZ, -R13 ;  /* 0x000000ffff0d7224 */ /* 0x000fe200078e0a0d */
[----:B------:R-:W-:Y:S01]  /*7630*/  LOP3.LUT R5, R10, R25, RZ, 0xc0, !PT ;  /* 0x000000190a057212 */ /* 0x000fe200078ec0ff */
[----:B------:R-:W-:Y:S02]  /*7640*/  IMAD.MOV.U32 R6, RZ, RZ, 0x1 ;  /* 0x00000001ff067424 */ /* 0x000fe400078e00ff */
[----:B------:R-:W-:Y:S02]  /*7650*/  IMAD.MOV R3, RZ, RZ, -R0 ;  /* 0x000000ffff037224 */ /* 0x000fe400078e0a00 */
[----:B------:R-:W-:Y:S01]  /*7660*/  IMAD R4, R26, R0, R5 ;  /* 0x000000001a047224 */ /* 0x000fe200078e0205 */
[----:B------:R-:W-:Y:S01]  /*7670*/  LOP3.LUT R5, R12, R7, RZ, 0xc0, !PT ;  /* 0x000000070c057212 */ /* 0x000fe200078ec0ff */
[----:B---3--:R-:W-:-:S02]  /*7680*/  IMAD R0, R3, R30, R14 ;  /* 0x0000001e03007224 */ /* 0x008fc400078e020e */
[----:B------:R-:W-:Y:S02]  /*7690*/  @P0 IMAD R21, R15, R13, R24 ;  /* 0x0000000d0f150224 */ /* 0x000fe400078e0218 */
[----:B------:R-:W-:Y:S01]  /*76a0*/  IMAD R3, R0, R20, R5 ;  /* 0x0000001400037224 */ /* 0x000fe200078e0205 */
[----:B------:R-:W-:Y:S01]  /*76b0*/  PRMT R0, R6, 0x7610, R0 ;  /* 0x0000761006007816 */ /* 0x000fe20000000000 */
[----:B------:R-:W-:-:S05]  /*76c0*/  IMAD R4, R4, R31, R21 ;  /* 0x0000001f04047224 */ /* 0x000fca00078e0215 */
[----:B------:R-:W-:Y:S02]  /*76d0*/  SEL R107, R3, R4, !P0 ;  /* 0x00000004036b7207 */ /* 0x000fe40004000000 */
[----:B------:R-:W-:-:S07]  /*76e0*/  SEL R4, R4, R3, !P0 ;  /* 0x0000000304047207 */ /* 0x000fce0004000000 */
.L_x_188:
[----:B------:R-:W-:Y:S01]  /*76f0*/  LOP3.LUT P0, RZ, R0, 0xff, RZ, 0xc0, !PT ;  /* 0x000000ff00ff7812 */ /* 0x000fe2000780c0ff */
[----:B------:R-:W-:-:S12]  /*7700*/  IMAD.MOV.U32 R106, RZ, RZ, R4 ;  /* 0x000000ffff6a7224 */ /* 0x000fd800078e0004 */
[----:B------:R-:W-:Y:S05]  /*7710*/  @P0 BRA `(.L_x_191) ;  /* 0xffffff9800500947 */ /* 0x000fea000383ffff */
[----:B------:R-:W-:Y:S05]  /*7720*/  EXIT ;  /* 0x000000000000794d */ /* 0x000fea0003800000 */
.L_x_4:
[----:B0-----:R-:W-:Y:S01]  /*7730*/  ULDC.64 UR4, c[0x0][0x650] ;  /* 0x0001940000047ab9 */ /* 0x001fe20000000a00 */
        /* <DEDUP_REMOVED lines=25> */
.L_x_193:
[--C-:B------:R-:W-:Y:S01]  /*78d0*/  SHF.R.U64 R12, R10, R14, R11.reuse ;  /* 0x0000000e0a0c7219 */ /* 0x100fe2000000120b */
[----:B------:R-:W0:Y:S01]  /*78e0*/  LDC R22, c[0x0][0x618] ;  /* 0x00018600ff167b82 */ /* 0x000e220000000800 */
[----:B------:R-:W-:Y:S01]  /*78f0*/  I2FP.F32.U32 R6, R4 ;  /* 0x0000000400067245 */ /* 0x000fe20000201000 */
[----:B------:R-:W-:Y:S01]  /*7900*/  ULDC UR4, c[0x0][0x150] ;  /* 0x0000540000047ab9 */ /* 0x000fe20000000800 */
[----:B------:R-:W-:Y:S02]  /*7910*/  SHF.R.U32.HI R5, RZ, R14, R11 ;  /* 0x0000000eff057219 */ /* 0x000fe4000001160b */
[----:B------:R-:W-:Y:S01]  /*7920*/  IADD3 R9, P0, RZ, -R12, RZ ;  /* 0x8000000cff097210 */ /* 0x000fe20007f1e0ff */
[----:B------:R-:W-:Y:S01]  /*7930*/  FMUL R11, R6, UR4 ;  /* 0x00000004060b7c20 */ /* 0x000fe20008400000 */
[----:B------:R-:W-:Y:S01]  /*7940*/  ULDC UR4, c[0x0][0x154] ;  /* 0x0000550000047ab9 */ /* 0x000fe20000000800 */
[----:B------:R-:W1:Y:S02]  /*7950*/  LDC.64 R24, c[0x0][0x640] ;  /* 0x00019000ff187b82 */ /* 0x000e640000000a00 */
[----:B------:R-:W-:-:S02]  /*7960*/  IMAD.X R5, RZ, RZ, ~R5, P0 ;  /* 0x000000ffff057224 */ /* 0x000fc400000e0e05 */
[----:B------:R-:W2:Y:S01]  /*7970*/  F2I.U32.TRUNC.NTZ R11, R11 ;  /* 0x0000000b000b7305 */ /* 0x000ea2000020f000 */
[----:B------:R-:W-:-:S03]  /*7980*/  IMAD.WIDE.U32 R6, R9, R20, R16 ;  /* 0x0000001409067225 */ /* 0x000fc600078e0010 */
[----:B------:R-:W3:Y:S01]  /*7990*/  LDC R13, c[0x0][0x144] ;  /* 0x00005100ff0d7b82 */ /* 0x000ee20000000800 */
[----:B------:R-:W-:-:S04]  /*79a0*/  IMAD R8, R5, R20, RZ ;  /* 0x0000001405087224 */ /* 0x000fc800078e02ff */
[----:B------:R-:W-:Y:S02]  /*79b0*/  IMAD R5, R9, R21, R8 ;  /* 0x0000001509057224 */ /* 0x000fe400078e0208 */
[----:B------:R-:W-:Y:S01]  /*79c0*/  IMAD.MOV.U32 R8, RZ, RZ, -0x1 ;  /* 0xffffffffff087424 */ /* 0x000fe200078e00ff */
[----:B------:R-:W4:Y:S01]  /*79d0*/  LDC R14, c[0x0][0x608] ;  /* 0x00018200ff0e7b82 */ /* 0x000f220000000800 */
[----:B------:R-:W-:Y:S01]  /*79e0*/  IMAD.IADD R5, R7, 0x1, R5 ;  /* 0x0000000107057824 */ /* 0x000fe200078e0205 */
[----:B------:R-:W-:-:S04]  /*79f0*/  I2FP.F32.U32 R7, R3 ;  /* 0x0000000300077245 */ /* 0x000fc80000201000 */
[-C--:B0-----:R-:W-:Y:S01]  /*7a00*/  SHF.R.U64 R10, R6, R22.reuse, R5 ;  /* 0x00000016060a7219 */ /* 0x081fe20000001205 */
[----:B--2---:R-:W-:Y:S01]  /*7a10*/  IMAD.MOV R6, RZ, RZ, -R11 ;  /* 0x000000ffff067224 */ /* 0x004fe200078e0a0b */
[----:B------:R-:W0:Y:S01]  /*7a20*/  LDC R9, c[0x0][0x658] ;  /* 0x00019600ff097b82 */ /* 0x000e220000000800 */
[----:B-1----:R-:W-:Y:S01]  /*7a30*/  ISETP.NE.U32.AND P0, PT, R24, RZ, PT ;  /* 0x000000ff1800720c */ /* 0x002fe20003f05070 */
[----:B------:R-:W-:Y:S01]  /*7a40*/  FMUL R7, R7, UR4 ;  /* 0x0000000407077c20 */ /* 0x000fe20008400000 */
[----:B------:R-:W-:Y:S02]  /*7a50*/  SHF.R.U32.HI R5, RZ, R22, R5 ;  /* 0x00000016ff057219 */ /* 0x000fe40000011605 */
[----:B------:R-:W-:-:S03]  /*7a60*/  ISETP.NE.AND.EX P0, PT, R25, RZ, PT, P0 ;  /* 0x000000ff1900720c */ /* 0x000fc60003f05300 */
[----:B------:R-:W1:Y:S01]  /*7a70*/  LDC R20, c[0x0][0x148] ;  /* 0x00005200ff147b82 */ /* 0x000e620000000800 */
[----:B---3--:R-:W-:Y:S02]  /*7a80*/  IMAD R23, R13, R6, R4 ;  /* 0x000000060d177224 */ /* 0x008fe400078e0204 */
[----:B------:R-:W-:-:S05]  /*7a90*/  IMAD.MOV.U32 R6, RZ, RZ, 0x1 ;  /* 0x00000001ff067424 */ /* 0x000fca00078e00ff */
[----:B------:R-:W2:Y:S01]  /*7aa0*/  LDC R21, c[0x0][0x600] ;  /* 0x00018000ff157b82 */ /* 0x000ea20000000800 */
[-CC-:B----4-:R-:W-:Y:S02]  /*7ab0*/  SHF.R.U64 R13, R10, R14.reuse, R5.reuse ;  /* 0x0000000e0a0d7219 */ /* 0x190fe40000001205 */
[----:B------:R-:W-:Y:S02]  /*7ac0*/  SHF.R.U32.HI R4, RZ, R14, R5 ;  /* 0x0000000eff047219 */ /* 0x000fe40000011605 */
[----:B------:R3:W4:Y:S03]  /*7ad0*/  F2I.U32.TRUNC.NTZ R14, R7 ;  /* 0x00000007000e7305 */ /* 0x000726000020f000 */
[----:B------:R-:W1:Y:S01]  /*7ae0*/  LDC R26, c[0x0][0x648] ;  /* 0x00019200ff1a7b82 */ /* 0x000e620000000800 */
[-C--:B0-----:R-:W-:Y:S02]  /*7af0*/  SHF.R.U64 R15, R13, R9.reuse, R4 ;  /* 0x000000090d0f7219 */ /* 0x081fe40000001204 */
[----:B------:R-:W-:-:S02]  /*7b00*/  SHF.L.U32 R8, R8, R9, RZ ;  /* 0x0000000908087219 */ /* 0x000fc400000006ff */
[-C--:B------:R-:W-:Y:S01]  /*7b10*/  SHF.R.U32.HI R5, RZ, R9.reuse, R4 ;  /* 0x00000009ff057219 */ /* 0x080fe20000011604 */
[----:B------:R-:W-:Y:S01]  /*7b20*/  IMAD.MOV.U32 R4, RZ, RZ, R15 ;  /* 0x000000ffff047224 */ /* 0x000fe200078e000f */
[----:B------:R-:W-:Y:S01]  /*7b30*/  SHF.L.U32 R22, R6, R9, RZ ;  /* 0x0000000906167219 */ /* 0x000fe200000006ff */
[----:B------:R-:W0:Y:S01]  /*7b40*/  LDC R27, c[0x0][0x638] ;  /* 0x00018e00ff1b7b82 */ /* 0x000e220000000800 */
[----:B------:R-:W-:-:S07]  /*7b50*/  LOP3.LUT R28, RZ, R8, RZ, 0x33, !PT ;  /* 0x00000008ff1c7212 */ /* 0x000fce00078e33ff */
        /* <DEDUP_REMOVED lines=12> */
.L_x_194:
[----:B------:R-:W-:Y:S01]  /*7c20*/  ISETP.NE.AND P0, PT, R2, 0x1, PT ;  /* 0x000000010200780c */ /* 0x000fe20003f05270 */
[----:B--2---:R-:W-:Y:S01]  /*7c30*/  VIADD R7, R21, 0xffffffff ;  /* 0xffffffff15077836 */ /* 0x004fe20000000000 */
[----:B-1----:R-:W-:Y:S01]  /*7c40*/  SHF.R.U64 R5, R4, R26, R5 ;  /* 0x0000001a04057219 */ /* 0x002fe20000001205 */
[----:B------:R-:W-:Y:S01]  /*7c50*/  IMAD.MOV R14, RZ, RZ, -R14 ;  /* 0x000000ffff0e7224 */ /* 0x000fe200078e0a0e */
[----:B------:R-:W-:Y:S01]  /*7c60*/  LOP3.LUT R4, R13, R28, RZ, 0xc0, !PT ;  /* 0x0000001c0d047212 */ /* 0x000fe200078ec0ff */
[----:B------:R-:W-:Y:S01]  /*7c70*/  IMAD.MOV.U32 R8, RZ, RZ, R12 ;  /* 0x000000ffff087224 */ /* 0x000fe200078e000c */
[----:B------:R-:W-:Y:S01]  /*7c80*/  LOP3.LUT R10, R10, R7, RZ, 0xc0, !PT ;  /* 0x000000070a0a7212 */ /* 0x000fe200078ec0ff */
[----:B------:R-:W-:Y:S02]  /*7c90*/  IMAD.MOV R6, RZ, RZ, -R5 ;  /* 0x000000ffff067224 */ /* 0x000fe400078e0a05 */
[----:B------:R-:W-:-:S04]  /*7ca0*/  IMAD R4, R22, R5, R4 ;  /* 0x0000000516047224 */ /* 0x000fc800078e0204 */
[----:B------:R-:W-:Y:S02]  /*7cb0*/  @P0 IMAD R23, R20, R14, R3 ;  /* 0x0000000e14170224 */ /* 0x000fe400078e0203 */
[----:B0-----:R-:W-:Y:S02]  /*7cc0*/  IMAD R3, R6, R27, R15 ;  /* 0x0000001b06037224 */ /* 0x001fe400078e020f */
[----:B------:R-:W-:Y:S02]  /*7cd0*/  IMAD R7, R4, R29, R23 ;  /* 0x0000001d04077224 */ /* 0x000fe400078e0217 */
[----:B------:R-:W-:Y:S02]  /*7ce0*/  IMAD R4, R3, R21, R10 ;  /* 0x0000001503047224 */ /* 0x000fe400078e020a */
[----:B------:R-:W-:-:S03]  /*7cf0*/  IMAD.MOV.U32 R6, RZ, RZ, 0x1 ;  /* 0x00000001ff067424 */ /* 0x000fc600078e00ff */
[----:B------:R-:W-:Y:S02]  /*7d00*/  SEL R9, R4, R7, !P0 ;  /* 0x0000000704097207 */ /* 0x000fe40004000000 */
[----:B------:R-:W-:-:S07]  /*7d10*/  SEL R7, R7, R4, !P0 ;  /* 0x0000000407077207 */ /* 0x000fce0004000000 */
.L_x_192:
[----:B------:R-:W-:-:S08]  /*7d20*/  NOP ;  /* 0x0000000000007918 */ /* 0x000fd00000000000 */
[----:B------:R-:W0:-:S00]  /*7d30*/  USETMAXREG.DEALLOC.CTAPOOL 0x28 ;  /* 0x00000028000079c8 */ /* 0x000e0000080e0500 */
[----:B0-----:R-:W-:-:S13]  /*7d40*/  ISETP.NE.AND P0, PT, R0, RZ, PT ;  /* 0x000000ff0000720c */ /* 0x001fda0003f05270 */
[----:B------:R-:W-:Y:S05]  /*7d50*/  @P0 EXIT ;  /* 0x000000000000094d */ /* 0x000fea0003800000 */
[----:B------:R-:W-:Y:S01]  /*7d60*/  LOP3.LUT P0, RZ, R6, 0xff, RZ, 0xc0, !PT ;  /* 0x000000ff06ff7812 */ /* 0x000fe2000780c0ff */
[----:B------:R-:W-:Y:S02]  /*7d70*/  IMAD.MOV.U32 R0, RZ, RZ, 0x1 ;  /* 0x00000001ff007424 */ /* 0x000fe400078e00ff */
[----:B------:R-:W-:-:S10]  /*7d80*/  IMAD.MOV.U32 R12, RZ, RZ, RZ ;  /* 0x000000ffff0c7224 */ /* 0x000fd400078e00ff */
[----:B------:R-:W-:Y:S05]  /*7d90*/  @!P0 BRA `(.L_x_195) ;  /* 0x0000000c00308947 */ /* 0x000fea0003800000 */
[----:B------:R-:W0:Y:S01]  /*7da0*/  LDC R0, c[0x0][0x28c] ;  /* 0x0000a300ff007b82 */ /* 0x000e220000000800 */
[----:B------:R-:W-:Y:S01]  /*7db0*/  ULDC UR5, c[0x0][0x600] ;  /* 0x0001800000057ab9 */ /* 0x000fe20000000800 */
[----:B------:R-:W-:Y:S01]  /*7dc0*/  ULDC UR4, c[0x0][0xc] ;  /* 0x0000030000047ab9 */ /* 0x000fe20000000800 */
[----:B------:R-:W-:Y:S01]  /*7dd0*/  UIADD3 UR16, UR5, -0x1, URZ ;  /* 0xffffffff05107890 */ /* 0x000fe2000fffe03f */
[C---:B------:R-:W-:Y:S01]  /*7de0*/  LOP3.LUT P2, RZ, R18.reuse, 0x7f, RZ, 0xc0, !PT ;  /* 0x0000007f12ff7812 */ /* 0x040fe2000784c0ff */
[----:B------:R-:W-:Y:S01]  /*7df0*/  ULDC UR6, c[0x0][0x658] ;  /* 0x0001960000067ab9 */ /* 0x000fe20000000800 */
[----:B------:R-:W-:Y:S01]  /*7e00*/  ULDC UR5, c[0x0][0x10] ;  /* 0x0000040000057ab9 */ /* 0x000fe20000000800 */
[----:B------:R-:W-:Y:S01]  /*7e10*/  UMOV UR7, 0xffffffff ;  /* 0xffffffff00077882 */ /* 0x000fe20000000000 */
[----:B------:R-:W-:Y:S01]  /*7e20*/  UMOV UR8, 0x1 ;  /* 0x0000000100087882 */ /* 0x000fe20000000000 */
[----:B------:R-:W-:Y:S01]  /*7e30*/  UIMAD.WIDE.U32 UR4, UR4, UR5, URZ ;  /* 0x00000005040472a5 */ /* 0x000fe2000f8e003f */
[----:B------:R-:W-:Y:S01]  /*7e40*/  LOP3.LUT P0, RZ, R18, 0x1f, RZ, 0xc0, !PT ;  /* 0x0000001f12ff7812 */ /* 0x000fe2000780c0ff */
[----:B------:R-:W-:Y:S01]  /*7e50*/  USHF.L.U32 UR7, UR7, UR6, URZ ;  /* 0x0000000607077299 */ /* 0x000fe2000800063f */
[----:B------:R-:W-:Y:S01]  /*7e60*/  BSSY B0, `(.L_x_195) ;  /* 0x00000bf000007945 */ /* 0x000fe20003800000 */
[----:B------:R-:W-:Y:S01]  /*7e70*/  USHF.L.U32 UR18, UR8, UR6, URZ ;  /* 0x0000000608127299 */ /* 0x000fe2000800063f */
[----:B------:R-:W-:Y:S01]  /*7e80*/  IMAD.MOV.U32 R13, RZ, RZ, 0x1 ;  /* 0x00000001ff0d7424 */ /* 0x000fe200078e00ff */
[----:B------:R-:W-:Y:S01]  /*7e90*/  LOP3.LUT R11, R19, 0x2, RZ, 0xfc, !PT ;  /* 0x00000002130b7812 */ /* 0x000fe200078efcff */
[----:B------:R-:W-:Y:S01]  /*7ea0*/  ULDC UR6, c[0x0][0x14] ;  /* 0x0000050000067ab9 */ /* 0x000fe20000000800 */
[----:B------:R-:W-:Y:S01]  /*7eb0*/  PLOP3.LUT P0, PT, P0, P2, PT, 0x8a, 0x0 ;  /* 0x000000000000781c */ /* 0x000fe20000705172 */
[----:B------:R-:W-:Y:S01]  /*7ec0*/  UIMAD.WIDE.U32 UR20, UR4, UR6, URZ ;  /* 0x00000006041472a5 */ /* 0x000fe2000f8e003f */
[----:B------:R-:W-:Y:S01]  /*7ed0*/  IMAD.MOV.U32 R12, RZ, RZ, RZ ;  /* 0x000000ffff0c7224 */ /* 0x000fe200078e00ff */
[----:B------:R-:W-:-:S02]  /*7ee0*/  UIMAD UR13, UR5, UR6, URZ ;  /* 0x00000006050d72a4 */ /* 0x000fc4000f8e023f */
[----:B------:R-:W-:Y:S01]  /*7ef0*/  ULOP3.LUT UR17, URZ, UR7, URZ, 0x33, !UPT ;  /* 0x000000073f117292 */ /* 0x000fe2000f8e333f */
[----:B0-----:R-:W-:Y:S01]  /*7f00*/  VIADD R0, R0, 0x1f ;  /* 0x0000001f00007836 */ /* 0x001fe20000000000 */
[----:B------:R-:W-:Y:S01]  /*7f10*/  UIADD3 UR13, UR21, UR13, URZ ;  /* 0x0000000d150d7290 */ /* 0x000fe2000fffe03f */
[----:B------:R-:W-:-:S03]  /*7f20*/  ULDC.64 UR22, c[0x0][0x198] ;  /* 0x0000660000167ab9 */ /* 0x000fc60000000a00 */
[----:B------:R-:W-:-:S04]  /*7f30*/  SHF.R.S32.HI R3, RZ, 0x1f, R0 ;  /* 0x0000001fff037819 */ /* 0x000fc80000011400 */
[----:B------:R-:W-:Y:S01]  /*7f40*/  LEA.HI R3, R3, R0, RZ, 0x5 ;  /* 0x0000000003037211 */ /* 0x000fe200078f28ff */
[----:B------:R-:W-:-:S03]  /*7f50*/  IMAD.MOV.U32 R0, RZ, RZ, 0x1 ;  /* 0x00000001ff007424 */ /* 0x000fc600078e00ff */
[----:B------:R-:W-:-:S05]  /*7f60*/  SHF.R.S32.HI R3, RZ, 0x5, R3 ;  /* 0x00000005ff037819 */ /* 0x000fca0000011403 */
[----:B------:R-:W-:-:S07]  /*7f70*/  VIADD R10, R3, 0x1 ;  /* 0x00000001030a7836 */ /* 0x000fce0000000000 */
.L_x_207:
[----:B------:R-:W-:-:S03]  /*7f80*/  UMOV UR4, 0xffffffff ;  /* 0xffffffff00047882 */ /* 0x000fc60000000000 */
[----:B------:R-:W-:Y:S05]  /*7f90*/  BRA.DIV UR4, `(.L_x_196) ;  /* 0x0000001204bc7947 */ /* 0x000fea000b800000 */
[----:B------:R-:W-:-:S13]  /*7fa0*/  ELECT P6, URZ, PT ;  /* 0x00000000003f782f */ /* 0x000fda00038c0000 */
.L_x_226:
[----:B------:R-:W0:Y:S01]  /*7fb0*/  LDC R4, c[0x0][0x28c] ;  /* 0x0000a300ff047b82 */ /* 0x000e220000000800 */
[----:B------:R-:W-:Y:S01]  /*7fc0*/  BSSY B1, `(.L_x_197) ;  /* 0x0000037000017945 */ /* 0x000fe20003800000 */
[----:B0-----:R-:W-:-:S13]  /*7fd0*/  ISETP.LT.OR P6, PT, R4, 0x1, !P6 ;  /* 0x000000010400780c */ /* 0x001fda00077c1670 */
[----:B------:R-:W-:Y:S05]  /*7fe0*/  @P6 BRA `(.L_x_198) ;  /* 0x0000000000d06947 */ /* 0x000fea0003800000 */
[----:B------:R-:W-:Y:S02]  /*7ff0*/  IMAD R15, R9, 0xa0, RZ ;  /* 0x000000a0090f7824 */ /* 0x000fe400078e02ff */
[----:B------:R-:W-:Y:S02]  /*8000*/  IMAD.SHL.U32 R18, R7, 0x80, RZ ;  /* 0x0000008007127824 */ /* 0x000fe400078e00ff */
[----:B------:R-:W-:Y:S02]  /*8010*/  IMAD.MOV.U32 R20, RZ, RZ, RZ ;  /* 0x000000ffff147224 */ /* 0x000fe400078e00ff */
[----:B------:R-:W-:Y:S02]  /*8020*/  IMAD.MOV.U32 R4, RZ, RZ, R10 ;  /* 0x000000ffff047224 */ /* 0x000fe400078e000a */
[----:B------:R-:W-:Y:S02]  /*8030*/  IMAD.MOV.U32 R5, RZ, RZ, R0 ;  /* 0x000000ffff057224 */ /* 0x000fe400078e0000 */
[----:B------:R-:W-:-:S07]  /*8040*/  IMAD.MOV.U32 R6, RZ, RZ, R12 ;  /* 0x000000ffff067224 */ /* 0x000fce00078e000c */
.L_x_202:
[----:B------:R-:W0:Y:S01]  /*8050*/  S2R R14, SR_CgaCtaId ;  /* 0x00000000000e7919 */ /* 0x000e220000008800 */
[----:B------:R-:W-:Y:S01]  /*8060*/  MOV R7, 0x400 ;  /* 0x0000040000077802 */ /* 0x000fe20000000f00 */
[----:B------:R-:W1:Y:S03]  /*8070*/  @!P2 LDC R9, c[0x0][0x500] ;  /* 0x00014000ff09ab82 */ /* 0x000e660000000800 */
[----:B0-----:R-:W-:Y:S02]  /*8080*/  LEA R21, R14, R7, 0x18 ;  /* 0x000000070e157211 */ /* 0x001fe400078ec0ff */
[----:B------:R-:W-:-:S03]  /*8090*/  SHF.L.U32 R7, R5, 0x1f, RZ ;  /* 0x0000001f05077819 */ /* 0x000fc600000006ff */
[----:B------:R-:W-:-:S04]  /*80a0*/  IMAD R14, R6, 0x8, R21 ;  /* 0x00000008060e7824 */ /* 0x000fc800078e0215 */
[----:B------:R-:W0:Y:S02]  /*80b0*/  SYNCS.PHASECHK.TRANS64.TRYWAIT P1, [R14+URZ+0x60], R7 ;  /* 0x000060070e0075a7 */ /* 0x000e24000802017f */
[----:B01----:R-:W-:Y:S05]  /*80c0*/  @!P1 BRA `(.L_x_199) ;  /* 0x0000001000909947 */ /* 0x003fea0003800000 */
.L_x_227:
[----:B0-----:R-:W-:Y:S01]  /*80d0*/  PRMT R7, R11, 0x9910, RZ ;  /* 0x000099100b077816 */ /* 0x001fe200000000ff */
[----:B------:R0:W-:Y:S03]  /*80e0*/  @!P2 SYNCS.ARRIVE.TRANS64 RZ, [R14+URZ], R9 ;  /* 0x000000090effa9a7 */ /* 0x0001e6000800003f */
[----:B------:R-:W-:-:S13]  /*80f0*/  ISETP.NE.AND P1, PT, R7, 0x2, PT ;  /* 0x000000020700780c */ /* 0x000fda0003f25270 */
[----:B0-----:R-:W-:Y:S05]  /*8100*/  @P1 BRA `(.L_x_200) ;  /* 0x0000000000041947 */ /* 0x001fea0003800000 */
[----:B------:R-:W-:Y:S01]  /*8110*/  BPT.TRAP 0x1 ;  /* 0x000000040000795c */ /* 0x000fe20000300000 */
.L_x_200:
[----:B------:R-:W-:Y:S05]  /*8120*/  @P0 BRA `(.L_x_201) ;  /* 0x0000000000040947 */ /* 0x000fea0003800000 */
[----:B------:R-:W-:Y:S01]  /*8130*/  BPT.TRAP 0x1 ;  /* 0x000000040000795c */ /* 0x000fe20000300000 */
.L_x_201:
[--C-:B------:R-:W-:Y:S01]  /*8140*/  IMAD R7, R6, 0x2000, R21.reuse ;  /* 0x0000200006077824 */ /* 0x100fe200078e0215 */
[----:B------:R-:W-:Y:S01]  /*8150*/  R2UR UR9, R14 ;  /* 0x000000000e0972ca */ /* 0x000fe200000e0000 */
[----:B------:R-:W-:Y:S01]  /*8160*/  IMAD R21, R6, 0x2800, R21 ;  /* 0x0000280006157824 */ /* 0x000fe200078e0215 */
[----:B------:R-:W-:Y:S01]  /*8170*/  UIADD3 UR4, UP0, UR22, 0xf0, URZ ;  /* 0x000000f016047890 */ /* 0x000fe2000ff1e03f */
[----:B------:R-:W-:Y:S01]  /*8180*/  VIADD R4, R4, 0xffffffff ;  /* 0xffffffff04047836 */ /* 0x000fe20000000000 */
[----:B------:R-:W-:Y:S01]  /*8190*/  R2UR UR5, R7 ;  /* 0x00000000070572ca */ /* 0x000fe200000e0000 */
[----:B------:R-:W-:Y:S01]  /*81a0*/  UIADD3 UR24, UP1, UR22, 0x1f0, URZ ;  /* 0x000001f016187890 */ /* 0x000fe2000ff3e03f */
[----:B------:R-:W-:Y:S01]  /*81b0*/  R2UR UR8, R21 ;  /* 0x00000000150872ca */ /* 0x000fe200000e0000 */
[----:B------:R-:W-:Y:S01]  /*81c0*/  VIADD R6, R6, 0x1 ;  /* 0x0000000106067836 */ /* 0x000fe20000000000 */
[----:B------:R-:W-:Y:S01]  /*81d0*/  R2UR UR11, R18 ;  /* 0x00000000120b72ca */ /* 0x000fe200000e0000 */
[----:B------:R-:W-:Y:S01]  /*81e0*/  UIADD3.X UR25, URZ, UR23, URZ, UP1, !UPT ;  /* 0x000000173f197290 */ /* 0x000fe20008ffe43f */
[----:B------:R-:W-:Y:S01]  /*81f0*/  R2UR UR10, R20 ;  /* 0x00000000140a72ca */ /* 0x000fe200000e0000 */
[----:B------:R-:W-:Y:S01]  /*8200*/  UMOV UR6, 0x0 ;  /* 0x0000000000067882 */ /* 0x000fe20000000000 */
[----:B------:R-:W-:Y:S01]  /*8210*/  R2UR UR12, R8 ;  /* 0x00000000080c72ca */ /* 0x000fe200000e0000 */
[----:B------:R-:W-:Y:S01]  /*8220*/  UMOV UR7, 0x10000000 ;  /* 0x1000000000077882 */ /* 0x000fe20000000000 */
[----:B------:R-:W-:Y:S01]  /*8230*/  R2UR UR19, R15 ;  /* 0x000000000f1372ca */ /* 0x000fe200000e0000 */
[----:B------:R-:W-:Y:S01]  /*8240*/  VIADD R20, R20, 0x20 ;  /* 0x0000002014147836 */ /* 0x000fe20000000000 */
[----:B------:R-:W-:Y:S01]  /*8250*/  ISETP.GT.AND P3, PT, R4, 0x1, PT ;  /* 0x000000010400780c */ /* 0x000fe20003f64270 */
[----:B------:R-:W-:Y:S01]  /*8260*/  UIADD3 UR14, UR5, 0x180, URZ ;  /* 0x00000180050e7890 */ /* 0x000fe2000fffe03f */
[----:B------:R-:W-:Y:S01]  /*8270*/  ISETP.NE.AND P1, PT, R6, 0xc, PT ;  /* 0x0000000c0600780c */ /* 0x000fe20003f25270 */
[----:B------:R-:W-:-:S02]  /*8280*/  UIADD3.X UR5, URZ, UR23, URZ, UP0, !UPT ;  /* 0x000000173f057290 */ /* 0x000fc400087fe43f */
[----:B------:R-:W-:Y:S01]  /*8290*/  UIADD3 UR15, UR8, 0x18180, URZ ;  /* 0x00018180080f7890 */ /* 0x000fe2000fffe03f */
[----:B------:R-:W-:Y:S02]  /*82a0*/  SEL R14, RZ, 0x1, P1 ;  /* 0x00000001ff0e7807 */ /* 0x000fe40000800000 */
[----:B------:R-:W-:Y:S01]  /*82b0*/  UMOV UR8, UR14 ;  /* 0x0000000e00087c82 */ /* 0x000fe20008000000 */
[----:B------:R-:W-:Y:S02]  /*82c0*/  SEL R6, R6, RZ, P1 ;  /* 0x000000ff06067207 */ /* 0x000fe40000800000 */
[----:B------:R-:W-:Y:S01]  /*82d0*/  LOP3.LUT R5, R5, R14, RZ, 0x3c, !PT ;  /* 0x0000000e05057212 */ /* 0x000fe200078e3cff */
[----:B------:R0:W-:Y:S02]  /*82e0*/  UTMALDG.3D [UR8], [UR4], desc[UR6] ;  /* 0x00000608040075b4 */ /* 0x0001e40008011000 */
[----:B0-----:R-:W-:Y:S01]  /*82f0*/  UMOV UR8, UR15 ;  /* 0x0000000f00087c82 */ /* 0x001fe20008000000 */
[----:B------:R-:W-:-:S02]  /*8300*/  UMOV UR11, UR19 ;  /* 0x00000013000b7c82 */ /* 0x000fc40008000000 */
[----:B------:R0:W-:Y:S02]  /*8310*/  UTMALDG.3D [UR8], [UR24], desc[UR6] ;  /* 0x00000608180075b4 */ /* 0x0001e40008011000 */
[----:B0-----:R-:W-:Y:S05]  /*8320*/  @P3 BRA `(.L_x_202) ;  /* 0xfffffffc00483947 */ /* 0x001fea000383ffff */
.L_x_198:
[----:B------:R-:W-:Y:S05]  /*8330*/  BSYNC B1 ;  /* 0x0000000000017941 */ /* 0x000fea0003800000 */
.L_x_197:
[----:B------:R-:W-:Y:S01]  /*8340*/  LOP3.LUT P3, RZ, R13, 0xff, RZ, 0xc0, !PT ;  /* 0x000000ff0dff7812 */ /* 0x000fe2000786c0ff */
[----:B------:R-:W-:Y:S01]  /*8350*/  IMAD.IADD R12, R3, 0x1, R12 ;  /* 0x00000001030c7824 */ /* 0x000fe200078e020c */
[----:B------:R-:W-:Y:S01]  /*8360*/  IADD3 R16, P4, R16, UR20, RZ ;  /* 0x0000001410107c10 */ /* 0x000fe2000ff9e0ff */
[----:B------:R-:W-:Y:S01]  /*8370*/  ULDC.64 UR4, c[0x0][0x650] ;  /* 0x0001940000047ab9 */ /* 0x000fe20000000a00 */
[----:B------:R-:W-:Y:S01]  /*8380*/  BSSY B1, `(.L_x_203) ;  /* 0x000006a000017945 */ /* 0x000fe20003800000 */
[----:B------:R-:W-:Y:S01]  /*8390*/  IMAD.MOV.U32 R9, RZ, RZ, -0x1 ;  /* 0xffffffffff097424 */ /* 0x000fe200078e00ff */
[----:B------:R-:W-:Y:S01]  /*83a0*/  ISETP.GT.U32.AND P1, PT, R12, 0xb, PT ;  /* 0x0000000b0c00780c */ /* 0x000fe20003f24070 */
[----:B------:R-:W-:Y:S01]  /*83b0*/  IMAD.MOV.U32 R8, RZ, RZ, -0x1 ;  /* 0xffffffffff087424 */ /* 0x000fe200078e00ff */
[----:B------:R-:W-:Y:S02]  /*83c0*/  IADD3.X R17, R17, UR13, RZ, P4, !PT ;  /* 0x0000000d11117c10 */ /* 0x000fe4000a7fe4ff */
[----:B------:R-:W-:-:S02]  /*83d0*/  ISETP.LT.U32.AND P1, PT, R3, 0xc, P1 ;  /* 0x0000000c0300780c */ /* 0x000fc40000f21070 */
[----:B------:R-:W-:Y:S01]  /*83e0*/  PRMT R13, RZ, 0x7610, R13 ;  /* 0x00007610ff0d7816 */ /* 0x000fe2000000000d */
[----:B------:R-:W0:Y:S01]  /*83f0*/  @P3 S2R R5, SR_CgaCtaId ;  /* 0x0000000000053919 */ /* 0x000e220000008800 */
[----:B------:R-:W-:-:S04]  /*8400*/  @P3 MOV R4, 0x400 ;  /* 0x0000040000043802 */ /* 0x000fc80000000f00 */
[----:B0-----:R-:W-:Y:S01]  /*8410*/  @P3 LEA R6, R5, R4, 0x18 ;  /* 0x0000000405063211 */ /* 0x001fe200078ec0ff */
[----:B------:R-:W-:-:S03]  /*8420*/  IMAD.WIDE.U32 R4, R12, -0x55555555, RZ ;  /* 0xaaaaaaab0c047825 */ /* 0x000fc600078e00ff */
[----:B------:R0:W-:Y:S01]  /*8430*/  @P3 SYNCS.ARRIVE.TRANS64.A1T0 RZ, [R6+URZ+0xd8], RZ ;  /* 0x0000d8ff06ff39a7 */ /* 0x0001e2000810003f */
[----:B------:R-:W-:Y:S02]  /*8440*/  ISETP.GE.U32.AND P3, PT, R3, 0xc, PT ;  /* 0x0000000c0300780c */ /* 0x000fe40003f66070 */
[----:B------:R-:W-:Y:S02]  /*8450*/  SHF.R.U32.HI R7, RZ, 0x3, R5 ;  /* 0x00000003ff077819 */ /* 0x000fe40000011605 */
[----:B------:R-:W-:Y:S02]  /*8460*/  SEL R5, RZ, 0x1, !P1 ;  /* 0x00000001ff057807 */ /* 0x000fe40004800000 */
[----:B------:R-:W-:Y:S01]  /*8470*/  ISETP.GE.U32.AND P1, PT, R16, UR4, PT ;  /* 0x0000000410007c0c */ /* 0x000fe2000bf26070 */
[----:B------:R-:W-:Y:S01]  /*8480*/  IMAD R12, R7, -0xc, R12 ;  /* 0xfffffff4070c7824 */ /* 0x000fe200078e020c */
[----:B------:R-:W-:Y:S02]  /*8490*/  LOP3.LUT R0, R0, R5, RZ, 0x3c, !PT ;  /* 0x0000000500007212 */ /* 0x000fe400078e3cff */
[----:B------:R-:W-:-:S02]  /*84a0*/  ISETP.GE.U32.AND.EX P1, PT, R17, UR5, PT, P1 ;  /* 0x0000000511007c0c */ /* 0x000fc4000bf26110 */
[----:B------:R-:W-:Y:S02]  /*84b0*/  PRMT R4, RZ, 0x7610, R4 ;  /* 0x00007610ff047816 */ /* 0x000fe40000000004 */
[----:B------:R-:W-:Y:S01]  /*84c0*/  @P3 LOP3.LUT R0, R0, 0x1, R7, 0x78, !PT ;  /* 0x0000000100003812 */ /* 0x000fe200078e7807 */
[----:B------:R-:W-:-:S08]  /*84d0*/  IMAD.MOV.U32 R7, RZ, RZ, -0x1 ;  /* 0xffffffffff077424 */ /* 0x000fd000078e00ff */
[----:B0-----:R-:W-:Y:S05]  /*84e0*/  @P1 BRA `(.L_x_204) ;  /* 0x00000004004c1947 */ /* 0x001fea0003800000 */
[----:B------:R-:W-:Y:S01]  /*84f0*/  ULDC.64 UR4, c[0x0][0x628] ;  /* 0x00018a0000047ab9 */ /* 0x000fe20000000a00 */
[----:B------:R-:W0:Y:S01]  /*8500*/  S2R R15, SR_CTAID.X ;  /* 0x00000000000f7919 */ /* 0x000e220000002500 */
[----:B------:R-:W-:Y:S01]  /*8510*/  ISETP.NE.U32.AND P1, PT, RZ, UR4, PT ;  /* 0x00000004ff007c0c */ /* 0x000fe2000bf25070 */
[----:B------:R-:W-:Y:S01]  /*8520*/  ULDC UR7, c[0x0][0x630] ;  /* 0x00018c0000077ab9 */ /* 0x000fe20000000800 */
[----:B------:R-:W-:Y:S01]  /*8530*/  IMAD.MOV.U32 R4, RZ, RZ, R16 ;  /* 0x000000ffff047224 */ /* 0x000fe200078e0010 */
[----:B------:R-:W1:Y:S01]  /*8540*/  S2R R14, SR_CTAID.Y ;  /* 0x00000000000e7919 */ /* 0x000e620000002600 */
[----:B------:R-:W-:Y:S01]  /*8550*/  ISETP.NE.AND.EX P1, PT, RZ, UR5, PT, P1 ;  /* 0x00000005ff007c0c */ /* 0x000fe2000bf25310 */
[----:B------:R-:W-:-:S12]  /*8560*/  IMAD.MOV.U32 R5, RZ, RZ, R17 ;  /* 0x000000ffff057224 */ /* 0x000fd800078e0011 */
[----:B------:R-:W-:Y:S05]  /*8570*/  @!P1 BRA `(.L_x_205) ;  /* 0x0000000000289947 */ /* 0x000fea0003800000 */
[----:B------:R-:W-:Y:S02]  /*8580*/  ULDC UR6, c[0x0][0x634] ;  /* 0x00018d0000067ab9 */ /* 0x000fe40000000800 */
[----:B------:R-:W-:-:S05]  /*8590*/  IADD3 R9, P1, R16, UR6, RZ ;  /* 0x0000000610097c10 */ /* 0x000fca000ff3e0ff */
[----:B------:R-:W-:-:S04]  /*85a0*/  IMAD.X R21, RZ, RZ, R17, P1 ;  /* 0x000000ffff157224 */ /* 0x000fc800008e0611 */
[----:B------:R-:W-:-:S04]  /*85b0*/  IMAD.WIDE.U32 R6, R21, UR4, RZ ;  /* 0x0000000415067c25 */ /* 0x000fc8000f8e00ff */
[----:B------:R-:W-:-:S04]  /*85c0*/  IMAD.WIDE.U32 R6, P1, R9, UR5, R6 ;  /* 0x0000000509067c25 */ /* 0x000fc8000f820006 */
[----:B------:R-:W-:-:S04]  /*85d0*/  IMAD.WIDE.U32 R8, R9, UR4, RZ ;  /* 0x0000000409087c25 */ /* 0x000fc8000f8e00ff */
[----:B------:R-:W-:Y:S01]  /*85e0*/  IMAD.X R5, RZ, RZ, RZ, P1 ;  /* 0x000000ffff057224 */ /* 0x000fe200008e06ff */
[----:B------:R-:W-:Y:S01]  /*85f0*/  IADD3 RZ, P1, R9, R6, RZ ;  /* 0x0000000609ff7210 */ /* 0x000fe20007f3e0ff */
[----:B------:R-:W-:-:S04]  /*8600*/  IMAD.MOV.U32 R4, RZ, RZ, R7 ;  /* 0x000000ffff047224 */ /* 0x000fc800078e0007 */
[----:B------:R-:W-:-:S08]  /*8610*/  IMAD.WIDE.U32.X R4, R21, UR5, R4, P1 ;  /* 0x0000000515047c25 */ /* 0x000fd000088e0404 */
.L_x_205:
[--C-:B------:R-:W-:Y:S01]  /*8620*/  SHF.R.U64 R8, R4, UR7, R5.reuse ;  /* 0x0000000704087c19 */ /* 0x100fe20008001205 */
[----:B------:R-:W-:Y:S01]  /*8630*/  ULDC.64 UR4, c[0x0][0x620] ;  /* 0x0001880000047ab9 */ /* 0x000fe20000000a00 */
[----:B------:R-:W-:Y:S01]  /*8640*/  SHF.R.U32.HI R4, RZ, UR7, R5 ;  /* 0x00000007ff047c19 */ /* 0x000fe20008011605 */
[----:B------:R-:W2:Y:S01]  /*8650*/  LDC R24, c[0x0][0x144] ;  /* 0x00005100ff187b82 */ /* 0x000ea20000000800 */
[----:B------:R-:W-:Y:S01]  /*8660*/  IADD3 R7, P1, RZ, -R8, RZ ;  /* 0x80000008ff077210 */ /* 0x000fe20007f3e0ff */
[----:B------:R-:W-:Y:S01]  /*8670*/  ULDC.64 UR8, c[0x0][0x640] ;  /* 0x0001900000087ab9 */ /* 0x000fe20000000a00 */
[----:B0-----:R-:W-:Y:S01]  /*8680*/  I2FP.F32.U32 R9, R15 ;  /* 0x0000000f00097245 */ /* 0x001fe20000201000 */
[----:B------:R-:W-:Y:S02]  /*8690*/  ULDC UR6, c[0x0][0x608] ;  /* 0x0001820000067ab9 */ /* 0x000fe40000000800 */
[----:B------:R-:W-:Y:S01]  /*86a0*/  IMAD.X R4, RZ, RZ, ~R4, P1 ;  /* 0x000000ffff047224 */ /* 0x000fe200008e0e04 */
[----:B------:R-:W-:Y:S01]  /*86b0*/  ISETP.NE.U32.AND P1, PT, RZ, UR8, PT ;  /* 0x00000008ff007c0c */ /* 0x000fe2000bf25070 */
[----:B------:R-:W0:Y:S02]  /*86c0*/  LDC R21, c[0x0][0x148] ;  /* 0x00005200ff157b82 */ /* 0x000e240000000800 */
[----:B------:R-:W-:Y:S01]  /*86d0*/  IMAD R6, R4, UR4, RZ ;  /* 0x0000000404067c24 */ /* 0x000fe2000f8e02ff */
[----:B------:R-:W-:Y:S01]  /*86e0*/  ISETP.NE.AND.EX P1, PT, RZ, UR9, PT, P1 ;  /* 0x00000009ff007c0c */ /* 0x000fe2000bf25310 */
[----:B------:R-:W-:Y:S01]  /*86f0*/  IMAD.WIDE.U32 R4, R7, UR4, R16 ;  /* 0x0000000407047c25 */ /* 0x000fe2000f8e0010 */
[----:B------:R-:W-:-:S03]  /*8700*/  ULDC UR4, c[0x0][0x150] ;  /* 0x0000540000047ab9 */ /* 0x000fc60000000800 */
[----:B------:R-:W-:Y:S02]  /*8710*/  IMAD R7, R7, UR5, R6 ;  /* 0x0000000507077c24 */ /* 0x000fe4000f8e0206 */
[----:B------:R-:W-:Y:S01]  /*8720*/  FMUL R6, R9, UR4 ;  /* 0x0000000409067c20 */ /* 0x000fe20008400000 */
[----:B------:R-:W-:Y:S01]  /*8730*/  ULDC UR4, c[0x0][0x618] ;  /* 0x0001860000047ab9 */ /* 0x000fe20000000800 */
[----:B------:R-:W-:Y:S01]  /*8740*/  ULDC UR5, c[0x0][0x154] ;  /* 0x0000550000057ab9 */ /* 0x000fe20000000800 */
[----:B------:R-:W-:-:S03]  /*8750*/  IMAD.IADD R5, R5, 0x1, R7 ;  /* 0x0000000105057824 */ /* 0x000fc600078e0207 */
[----:B------:R-:W3:Y:S02]  /*8760*/  F2I.U32.TRUNC.NTZ R6, R6 ;  /* 0x0000000600067305 */ /* 0x000ee4000020f000 */
[----:B------:R-:W-:Y:S02]  /*8770*/  SHF.R.U64 R9, R4, UR4, R5 ;  /* 0x0000000404097c19 */ /* 0x000fe40008001205 */
[----:B-1----:R-:W-:-:S05]  /*8780*/  I2FP.F32.U32 R4, R14 ;  /* 0x0000000e00047245 */ /* 0x002fca0000201000 */
[----:B------:R-:W-:Y:S01]  /*8790*/  FMUL R22, R4, UR5 ;  /* 0x0000000504167c20 */ /* 0x000fe20008400000 */
[----:B------:R-:W-:Y:S01]  /*87a0*/  SHF.R.U32.HI R4, RZ, UR4, R5 ;  /* 0x00000004ff047c19 */ /* 0x000fe20008011605 */
[----:B------:R-:W-:-:S03]  /*87b0*/  ULDC UR4, c[0x0][0x658] ;  /* 0x0001960000047ab9 */ /* 0x000fc60000000800 */
[--C-:B------:R-:W-:Y:S01]  /*87c0*/  SHF.R.U64 R20, R9, UR6, R4.reuse ;  /* 0x0000000609147c19 */ /* 0x100fe20008001204 */
[----:B------:R-:W1:Y:S01]  /*87d0*/  F2I.U32.TRUNC.NTZ R22, R22 ;  /* 0x0000001600167305 */ /* 0x000e62000020f000 */
[----:B------:R-:W-:Y:S01]  /*87e0*/  SHF.R.U32.HI R5, RZ, UR6, R4 ;  /* 0x00000006ff057c19 */ /* 0x000fe20008011604 */
[----:B---3--:R-:W-:-:S03]  /*87f0*/  IMAD.MOV R6, RZ, RZ, -R6 ;  /* 0x000000ffff067224 */ /* 0x008fc600078e0a06 */
[----:B------:R-:W-:Y:S01]  /*8800*/  SHF.R.U64 R18, R20, UR4, R5 ;  /* 0x0000000414127c19 */ /* 0x000fe20008001205 */
[----:B--2---:R-:W-:Y:S01]  /*8810*/  IMAD R15, R24, R6, R15 ;  /* 0x00000006180f7224 */ /* 0x004fe200078e020f */
[----:B------:R-:W-:-:S03]  /*8820*/  SHF.R.U32.HI R23, RZ, UR4, R5 ;  /* 0x00000004ff177c19 */ /* 0x000fc60008011605 */
[----:B------:R-:W-:Y:S02]  /*8830*/  IMAD.MOV.U32 R4, RZ, RZ, R18 ;  /* 0x000000ffff047224 */ /* 0x000fe400078e0012 */
[----:B------:R-:W-:Y:S01]  /*8840*/  IMAD.MOV.U32 R5, RZ, RZ, R23 ;  /* 0x000000ffff057224 */ /* 0x000fe200078e0017 */
[----:B-1----:R-:W-:Y:S06]  /*8850*/  @!P1 BRA `(.L_x_206) ;  /* 0x0000000000289947 */ /* 0x002fec0003800000 */
[----:B------:R-:W-:Y:S02]  /*8860*/  ULDC UR4, c[0x0][0x64c] ;  /* 0x0001930000047ab9 */ /* 0x000fe40000000800 */
[----:B------:R-:W-:-:S05]  /*8870*/  IADD3 R5, P1, R18, UR4, RZ ;  /* 0x0000000412057c10 */ /* 0x000fca000ff3e0ff */
[----:B------:R-:W-:-:S04]  /*8880*/  IMAD.X R23, RZ, RZ, R23, P1 ;  /* 0x000000ffff177224 */ /* 0x000fc800008e0617 */
[----:B------:R-:W-:-:S04]  /*8890*/  IMAD.WIDE.U32 R6, R23, UR8, RZ ;  /* 0x0000000817067c25 */ /* 0x000fc8000f8e00ff */
[----:B------:R-:W-:-:S04]  /*88a0*/  IMAD.WIDE.U32 R6, P1, R5, UR9, R6 ;  /* 0x0000000905067c25 */ /* 0x000fc8000f820006 */
[----:B------:R-:W-:-:S04]  /*88b0*/  IMAD.WIDE.U32 R4, R5, UR8, RZ ;  /* 0x0000000805047c25 */ /* 0x000fc8000f8e00ff */
[----:B------:R-:W-:Y:S01]  /*88c0*/  IMAD.MOV.U32 R4, RZ, RZ, R7 ;  /* 0x000000ffff047224 */ /* 0x000fe200078e0007 */
[----:B------:R-:W-:Y:S01]  /*88d0*/  IADD3 RZ, P3, R5, R6, RZ ;  /* 0x0000000605ff7210 */ /* 0x000fe20007f7e0ff */
[----:B------:R-:W-:-:S04]  /*88e0*/  IMAD.X R5, RZ, RZ, RZ, P1 ;  /* 0x000000ffff057224 */ /* 0x000fc800008e06ff */
[----:B------:R-:W-:-:S08]  /*88f0*/  IMAD.WIDE.U32.X R4, R23, UR9, R4, P3 ;  /* 0x0000000917047c25 */ /* 0x000fd000098e0404 */
.L_x_206:
[----:B------:R-:W-:Y:S01]  /*8900*/  ISETP.NE.AND P1, PT, R2, 0x1, PT ;  /* 0x000000010200780c */ /* 0x000fe20003f25270 */
[----:B------:R-:W-:Y:S01]  /*8910*/  ULDC UR4, c[0x0][0x648] ;  /* 0x0001920000047ab9 */ /* 0x000fe20000000800 */
[----:B------:R-:W-:Y:S01]  /*8920*/  LOP3.LUT R20, R20, UR17, RZ, 0xc0, !PT ;  /* 0x0000001114147c12 */ /* 0x000fe2000f8ec0ff */
[----:B------:R-:W-:Y:S01]  /*8930*/  IMAD.MOV R22, RZ, RZ, -R22 ;  /* 0x000000ffff167224 */ /* 0x000fe200078e0a16 */
[----:B------:R-:W-:Y:S01]  /*8940*/  SHF.R.U64 R5, R4, UR4, R5 ;  /* 0x0000000404057c19 */ /* 0x000fe20008001205 */
[----:B------:R-:W-:Y:S01]  /*8950*/  ULDC UR4, c[0x0][0x638] ;  /* 0x00018e0000047ab9 */ /* 0x000fe20000000800 */
[----:B------:R-:W-:Y:S01]  /*8960*/  LOP3.LUT R9, R9, UR16, RZ, 0xc0, !PT ;  /* 0x0000001009097c12 */ /* 0x000fe2000f8ec0ff */
[----:B------:R-:W-:Y:S01]  /*8970*/  ULDC UR5, c[0x0][0x610] ;  /* 0x0001840000057ab9 */ /* 0x000fe20000000800 */
[----:B------:R-:W-:Y:S02]  /*8980*/  IMAD.MOV.U32 R4, RZ, RZ, 0x1 ;  /* 0x00000001ff047424 */ /* 0x000fe400078e00ff */
[----:B------:R-:W-:-:S02]  /*8990*/  IMAD.MOV R7, RZ, RZ, -R5 ;  /* 0x000000ffff077224 */ /* 0x000fc400078e0a05 */
[----:B------:R-:W-:Y:S02]  /*89a0*/  IMAD R20, R5, UR18, R20 ;  /* 0x0000001205147c24 */ /* 0x000fe4000f8e0214 */
[----:B0-----:R-:W-:Y:S02]  /*89b0*/  @P1 IMAD R15, R21, R22, R14 ;  /* 0x00000016150f1224 */ /* 0x001fe400078e020e */
[----:B------:R-:W-:Y:S01]  /*89c0*/  IMAD R18, R7, UR4, R18 ;  /* 0x0000000407127c24 */ /* 0x000fe2000f8e0212 */
[----:B------:R-:W-:Y:S01]  /*89d0*/  ULDC UR4, c[0x0][0x600] ;  /* 0x0001800000047ab9 */ /* 0x000fe20000000800 */
[----:B------:R-:W-:Y:S02]  /*89e0*/  IMAD R15, R20, UR5, R15 ;  /* 0x00000005140f7c24 */ /* 0x000fe4000f8e020f */
[----:B------:R-:W-:-:S05]  /*89f0*/  IMAD R18, R18, UR4, R9 ;  /* 0x0000000412127c24 */ /* 0x000fca000f8e0209 */
[----:B------:R-:W-:Y:S02]  /*8a00*/  SEL R9, R18, R15, !P1 ;  /* 0x0000000f12097207 */ /* 0x000fe40004800000 */
[----:B------:R-:W-:-:S07]  /*8a10*/  SEL R7, R15, R18, !P1 ;  /* 0x000000120f077207 */ /* 0x000fce0004800000 */
.L_x_204:
[----:B------:R-:W-:Y:S05]  /*8a20*/  BSYNC B1 ;  /* 0x0000000000017941 */ /* 0x000fea0003800000 */
.L_x_203:
[----:B------:R-:W-:-:S13]  /*8a30*/  LOP3.LUT P1, RZ, R4, 0xff, RZ, 0xc0, !PT ;  /* 0x000000ff04ff7812 */ /* 0x000fda000782c0ff */
[----:B------:R-:W-:Y:S05]  /*8a40*/  @P1 BRA `(.L_x_207) ;  /* 0xfffffff4004c1947 */ /* 0x000fea000383ffff */
[----:B------:R-:W-:Y:S05]  /*8a50*/  BSYNC B0 ;  /* 0x0000000000007941 */ /* 0x000fea0003800000 */
.L_x_195:
[----:B------:R-:W-:-:S03]  /*8a60*/  UMOV UR4, 0xffffffff ;  /* 0xffffffff00047882 */ /* 0x000fc60000000000 */
[----:B------:R-:W-:Y:S05]  /*8a70*/  BRA.DIV UR4, `(.L_x_208) ;  /* 0x0000000a04387947 */ /* 0x000fea000b800000 */
[----:B------:R-:W-:-:S13]  /*8a80*/  ELECT P6, URZ, PT ;  /* 0x00000000003f782f */ /* 0x000fda00038c0000 */
.L_x_230:
[----:B------:R-:W-:Y:S04]  /*8a90*/  BSSY B0, `(.L_x_209) ;  /* 0x0000073000007945 */ /* 0x000fe80003800000 */
[----:B------:R-:W-:Y:S05]  /*8aa0*/  @!P6 BRA `(.L_x_210) ;  /* 0x0000000400c4e947 */ /* 0x000fea0003800000 */
[----:B------:R-:W-:-:S04]  /*8ab0*/  LOP3.LUT R19, R19, 0x2, RZ, 0xfc, !PT ;  /* 0x0000000213137812 */ /* 0x000fc800078efcff */
[----:B------:R-:W-:-:S13]  /*8ac0*/  ISETP.NE.AND P0, PT, R19, 0x3, PT ;  /* 0x000000031300780c */ /* 0x000fda0003f05270 */
[----:B------:R-:W-:Y:S05]  /*8ad0*/  @!P0 BRA `(.L_x_211) ;  /* 0x0000000000048947 */ /* 0x000fea0003800000 */
[----:B------:R-:W-:Y:S01]  /*8ae0*/  BPT.TRAP 0x1 ;  /* 0x000000040000795c */ /* 0x000fe20000300000 */
.L_x_211:
[----:B------:R-:W0:Y:S01]  /*8af0*/  S2R R3, SR_CgaCtaId ;  /* 0x0000000000037919 */ /* 0x000e220000008800 */
[----:B------:R-:W-:-:S04]  /*8b00*/  MOV R2, 0x400 ;  /* 0x0000040000027802 */ /* 0x000fc80000000f00 */
[----:B0-----:R-:W-:Y:S02]  /*8b10*/  LEA R3, R3, R2, 0x18 ;  /* 0x0000000203037211 */ /* 0x001fe400078ec0ff */
[----:B------:R-:W-:-:S03]  /*8b20*/  SHF.L.U32 R2, R0, 0x1f, RZ ;  /* 0x0000001f00027819 */ /* 0x000fc600000006ff */
[----:B------:R-:W-:-:S04]  /*8b30*/  VIADD R3, R3, 0x60 ;  /* 0x0000006003037836 */ /* 0x000fc80000000000 */
[C---:B------:R-:W-:Y:S02]  /*8b40*/  IMAD R7, R12.reuse, 0x8, R3 ;  /* 0x000000080c077824 */ /* 0x040fe400078e0203 */
[----:B------:R-:W-:Y:S02]  /*8b50*/  VIADD R12, R12, 0x1 ;  /* 0x000000010c0c7836 */ /* 0x000fe40000000000 */
[----:B------:R-:W0:Y:S03]  /*8b60*/  SYNCS.PHASECHK.TRANS64.TRYWAIT P0, [R7+URZ], R2 ;  /* 0x00000002070075a7 */ /* 0x000e26000800017f */
[----:B------:R-:W-:-:S04]  /*8b70*/  ISETP.NE.AND P1, PT, R12, 0xc, PT ;  /* 0x0000000c0c00780c */ /* 0x000fc80003f25270 */
[----:B------:R-:W-:Y:S02]  /*8b80*/  SEL R5, RZ, 0x1, P1 ;  /* 0x00000001ff057807 */ /* 0x000fe40000800000 */
[----:B------:R-:W-:Y:S02]  /*8b90*/  SEL R12, R12, RZ, P1 ;  /* 0x000000ff0c0c7207 */ /* 0x000fe40000800000 */
[----:B------:R-:W-:-:S03]  /*8ba0*/  LOP3.LUT R5, R0, R5, RZ, 0x3c, !PT ;  /* 0x0000000500057212 */ /* 0x000fc600078e3cff */
[----:B------:R-:W-:Y:S01]  /*8bb0*/  IMAD R9, R12, 0x8, R3 ;  /* 0x000000080c097824 */ /* 0x000fe200078e0203 */
[----:B------:R-:W-:Y:S01]  /*8bc0*/  SHF.L.U32 R4, R5, 0x1f, RZ ;  /* 0x0000001f05047819 */ /* 0x000fe200000006ff */
[----:B0-----:R-:W-:Y:S06]  /*8bd0*/  @!P0 BRA `(.L_x_212) ;  /* 0x0000000800008947 */ /* 0x001fec0003800000 */
.L_x_231:
[----:B------:R-:W1:Y:S01]  /*8be0*/  SYNCS.PHASECHK.TRANS64.TRYWAIT P0, [R9+URZ], R4 ;  /* 0x00000004090075a7 */ /* 0x000e62000800017f */
[----:B------:R-:W-:-:S05]  /*8bf0*/  VIADD R0, R12, 0x1 ;  /* 0x000000010c007836 */ /* 0x000fca0000000000 */
[----:B------:R-:W-:-:S04]  /*8c00*/  ISETP.NE.AND P1, PT, R0, 0xc, PT ;  /* 0x0000000c0000780c */ /* 0x000fc80003f25270 */
[----:B0-----:R-:W-:Y:S02]  /*8c10*/  SEL R2, RZ, 0x1, P1 ;  /* 0x00000001ff027807 */ /* 0x001fe40000800000 */
[----:B------:R-:W-:Y:S02]  /*8c20*/  SEL R0, R0, RZ, P1 ;  /* 0x000000ff00007207 */ /* 0x000fe40000800000 */
[----:B------:R-:W-:-:S03]  /*8c30*/  LOP3.LUT R7, R5, R2, RZ, 0x3c, !PT ;  /* 0x0000000205077212 */ /* 0x000fc600078e3cff */
[----:B------:R-:W-:Y:S01]  /*8c40*/  IMAD R6, R0, 0x8, R3 ;  /* 0x0000000800067824 */ /* 0x000fe200078e0203 */
[----:B------:R-:W-:Y:S01]  /*8c50*/  SHF.L.U32 R5, R7, 0x1f, RZ ;  /* 0x0000001f07057819 */ /* 0x000fe200000006ff */
[----:B-1----:R-:W-:Y:S06]  /*8c60*/  @!P0 BRA `(.L_x_213) ;  /* 0x0000000400f08947 */ /* 0x002fec0003800000 */
.L_x_232:
[----:B------:R-:W1:Y:S01]  /*8c70*/  SYNCS.PHASECHK.TRANS64.TRYWAIT P0, [R6+URZ], R5 ;  /* 0x00000005060075a7 */ /* 0x000e62000800017f */
[----:B------:R-:W-:-:S05]  /*8c80*/  VIADD R0, R0, 0x1 ;  /* 0x0000000100007836 */ /* 0x000fca0000000000 */
[----:B------:R-:W-:-:S04]  /*8c90*/  ISETP.NE.AND P1, PT, R0, 0xc, PT ;  /* 0x0000000c0000780c */ /* 0x000fc80003f25270 */
[----:B------:R-:W-:Y:S02]  /*8ca0*/  SEL R2, RZ, 0x1, P1 ;  /* 0x00000001ff027807 */ /* 0x000fe40000800000 */
[----:B------:R-:W-:Y:S02]  /*8cb0*/  SEL R0, R0, RZ, P1 ;  /* 0x000000ff00007207 */ /* 0x000fe40000800000 */
[----:B------:R-:W-:-:S03]  /*8cc0*/  LOP3.LUT R7, R7, R2, RZ, 0x3c, !PT ;  /* 0x0000000207077212 */ /* 0x000fc600078e3cff */
[----:B0-----:R-:W-:Y:S01]  /*8cd0*/  IMAD R9, R0, 0x8, R3 ;  /* 0x0000000800097824 */ /* 0x001fe200078e0203 */
[----:B------:R-:W-:Y:S01]  /*8ce0*/  SHF.L.U32 R4, R7, 0x1f, RZ ;  /* 0x0000001f07047819 */ /* 0x000fe200000006ff */
[----:B-1----:R-:W-:Y:S06]  /*8cf0*/  @!P0 BRA `(.L_x_214) ;  /* 0x0000000400e08947 */ /* 0x002fec0003800000 */
.L_x_233:
        /* <DEDUP_REMOVED lines=9> */
.L_x_234:
        /* <DEDUP_REMOVED lines=9> */
.L_x_235:
        /* <DEDUP_REMOVED lines=9> */
.L_x_236:
        /* <DEDUP_REMOVED lines=9> */
.L_x_237:
        /* <DEDUP_REMOVED lines=9> */
.L_x_238:
        /* <DEDUP_REMOVED lines=9> */
.L_x_239:
        /* <DEDUP_REMOVED lines=9> */
.L_x_240:
[----:B------:R-:W1:Y:S01]  /*90f0*/  SYNCS.PHASECHK.TRANS64.TRYWAIT P0, [R6+URZ], R5 ;  /* 0x00000005060075a7 */ /* 0x000e62000800017f */
[----:B------:R-:W-:-:S05]  /*9100*/  VIADD R0, R0, 0x1 ;  /* 0x0000000100007836 */ /* 0x000fca0000000000 */
[----:B------:R-:W-:-:S04]  /*9110*/  ISETP.NE.AND P1, PT, R0, 0xc, PT ;  /* 0x0000000c0000780c */ /* 0x000fc80003f25270 */
[----:B------:R-:W-:Y:S02]  /*9120*/  SEL R2, RZ, 0x1, P1 ;  /* 0x00000001ff027807 */ /* 0x000fe40000800000 */
[----:B------:R-:W-:Y:S02]  /*9130*/  SEL R0, R0, RZ, P1 ;  /* 0x000000ff00007207 */ /* 0x000fe40000800000 */
[----:B------:R-:W-:Y:S01]  /*9140*/  LOP3.LUT R2, R7, R2, RZ, 0x3c, !PT ;  /* 0x0000000207027212 */ /* 0x000fe200078e3cff */
[----:B-1----:R-:W-:Y:S06]  /*9150*/  @!P0 BRA `(.L_x_222) ;  /* 0x0000000400688947 */ /* 0x002fec0003800000 */
.L_x_241:
[----:B------:R-:W-:Y:S01]  /*9160*/  IMAD R3, R0, 0x8, R3 ;  /* 0x0000000800037824 */ /* 0x000fe200078e0203 */
[----:B------:R-:W-:-:S07]  /*9170*/  SHF.L.U32 R0, R2, 0x1f, RZ ;  /* 0x0000001f02007819 */ /* 0x000fce00000006ff */
.L_x_223:
[----:B--2---:R2:W3:Y:S02]  /*9180*/  SYNCS.PHASECHK.TRANS64.TRYWAIT P0, [R3+URZ], R0 ;  /* 0x00000000030075a7 */ /* 0x0044e4000800017f */
[----:B---3--:R-:W-:Y:S05]  /*9190*/  @!P0 NANOSLEEP.SYNCS 0x989680 ;  /* 0x009896800000895d */ /* 0x008fea0003900000 */
[----:B------:R-:W3:Y:S02]  /*91a0*/  @!P0 SYNCS.PHASECHK.TRANS64 P0, [R3+URZ], R0 ;  /* 0x00000000030085a7 */ /* 0x000ee4000800007f */
[----:B---3--:R-:W-:Y:S05]  /*91b0*/  @!P0 BRA `(.L_x_223) ;  /* 0xfffffffc00f08947 */ /* 0x008fea000383ffff */
.L_x_210:
[----:B------:R-:W-:Y:S05]  /*91c0*/  BSYNC B0 ;  /* 0x0000000000007941 */ /* 0x000fea0003800000 */
.L_x_209:
[----:B------:R-:W-:Y:S05]  /*91d0*/  EXIT ;  /* 0x000000000000794d */ /* 0x000fea0003800000 */
.L_x_18:
[----:B---3--:R3:W4:Y:S02]  /*91e0*/  SYNCS.PHASECHK.TRANS64.TRYWAIT P1, [R3+URZ], R0 ;  /* 0x00000000030075a7 */ /* 0x008724000802017f */
[----:B----4-:R-:W-:Y:S05]  /*91f0*/  @!P1 NANOSLEEP.SYNCS 0x989680 ;  /* 0x009896800000995d */ /* 0x010fea0003900000 */
[----:B------:R-:W4:Y:S02]  /*9200*/  @!P1 SYNCS.PHASECHK.TRANS64 P1, [R3+URZ], R0 ;  /* 0x00000000030095a7 */ /* 0x000f24000802007f */
[----:B----4-:R-:W-:Y:S05]  /*9210*/  @!P1 BRA `(.L_x_18) ;  /* 0xfffffffc00f09947 */ /* 0x010fea000383ffff */
[----:B------:R-:W-:Y:S05]  /*9220*/  BRA `(.L_x_17) ;  /* 0xffffff8000447947 */ /* 0x000fea000383ffff */
.L_x_23:
[----:B-1----:R-:W-:-:S04]  /*9230*/  IMAD.U32 R5, RZ, RZ, UR8 ;  /* 0x00000008ff057e24 */ /* 0x002fc8000f8e00ff */
[----:B------:R1:W2:Y:S03]  /*9240*/  SYNCS.PHASECHK.TRANS64.TRYWAIT P1, [R5+URZ], R4 ;  /* 0x00000004050075a7 */ /* 0x0002a6000802017f */
[----:B--2---:R-:W-:Y:S05]  /*9250*/  @!P1 NANOSLEEP.SYNCS 0x989680 ;  /* 0x009896800000995d */ /* 0x004fea0003900000 */
[----:B------:R-:W2:Y:S02]  /*9260*/  @!P1 SYNCS.PHASECHK.TRANS64 P1, [R5+URZ], R4 ;  /* 0x00000004050095a7 */ /* 0x000ea4000802007f */
[----:B--2---:R-:W-:Y:S05]  /*9270*/  @!P1 BRA `(.L_x_23) ;  /* 0xfffffffc00ec9947 */ /* 0x004fea000383ffff */
[----:B------:R-:W-:Y:S05]  /*9280*/  BRA `(.L_x_22) ;  /* 0xffffff8400ac7947 */ /* 0x000fea000383ffff */
.L_x_196:
[----:B------:R-:W-:Y:S01]  /*9290*/  BSSY B1, `(.L_x_224) ;  /* 0x0000006000017945 */ /* 0x000fe20003800000 */
[----:B------:R-:W-:-:S07]  /*92a0*/  IMAD.MOV.U32 R15, RZ, RZ, -0x1 ;  /* 0xffffffffff0f7424 */ /* 0x000fce00078e00ff */
[----:B------:R-:W-:Y:S05]  /*92b0*/  WARPSYNC.COLLECTIVE R15, `(.L_x_225) ;  /* 0x000000000f0c7348 */ /* 0x000fea0003c00000 */
[----:B------:R-:W-:Y:S02]  /*92c0*/  ELECT P6, UR62, PT ;  /* 0x00000000003e782f */ /* 0x000fe400038c0000 */
[----:B------:R-:W-:Y:S01]  /*92d0*/  MOV R14, UR62 ;  /* 0x0000003e000e7c02 */ /* 0x000fe20008000f00 */
[----:B------:R-:W-:Y:S10]  /*92e0*/  ENDCOLLECTIVE ;  /* 0x000000000000791b */ /* 0x000ff40003800000 */
.L_x_225:
[----:B------:R-:W-:Y:S05]  /*92f0*/  BSYNC B1 ;  /* 0x0000000000017941 */ /* 0x000fea0003800000 */
.L_x_224:
[----:B------:R-:W-:Y:S05]  /*9300*/  BRA `(.L_x_226) ;  /* 0xffffffec00287947 */ /* 0x000fea000383ffff */
.L_x_199:
[----:B0-----:R0:W1:Y:S02]  /*9310*/  SYNCS.PHASECHK.TRANS64.TRYWAIT P1, [R14+URZ+0x60], R7 ;  /* 0x000060070e0075a7 */ /* 0x001064000802017f */
[----:B-1----:R-:W-:Y:S05]  /*9320*/  @!P1 NANOSLEEP.SYNCS 0x989680 ;  /* 0x009896800000995d */ /* 0x002fea0003900000 */
[----:B------:R-:W1:Y:S02]  /*9330*/  @!P1 SYNCS.PHASECHK.TRANS64 P1, [R14+URZ+0x60], R7 ;  /* 0x000060070e0095a7 */ /* 0x000e64000802007f */
[----:B-1----:R-:W-:Y:S05]  /*9340*/  @!P1 BRA `(.L_x_199) ;  /* 0xfffffffc00f09947 */ /* 0x002fea000383ffff */
[----:B------:R-:W-:Y:S05]  /*9350*/  BRA `(.L_x_227) ;  /* 0xffffffec005c7947 */ /* 0x000fea000383ffff */
.L_x_208:
[----:B------:R-:W-:Y:S01]  /*9360*/  BSSY B0, `(.L_x_228) ;  /* 0x0000006000007945 */ /* 0x000fe20003800000 */
[----:B------:R-:W-:-:S07]  /*9370*/  IMAD.MOV.U32 R15, RZ, RZ, -0x1 ;  /* 0xffffffffff0f7424 */ /* 0x000fce00078e00ff */
[----:B------:R-:W-:Y:S05]  /*9380*/  WARPSYNC.COLLECTIVE R15, `(.L_x_229) ;  /* 0x000000000f0c7348 */ /* 0x000fea0003c00000 */
[----:B------:R-:W-:Y:S02]  /*9390*/  ELECT P6, UR62, PT ;  /* 0x00000000003e782f */ /* 0x000fe400038c0000 */
[----:B------:R-:W-:Y:S01]  /*93a0*/  MOV R14, UR62 ;  /* 0x0000003e000e7c02 */ /* 0x000fe20008000f00 */
[----:B------:R-:W-:Y:S10]  /*93b0*/  ENDCOLLECTIVE ;  /* 0x000000000000791b */ /* 0x000ff40003800000 */
.L_x_229:
[----:B------:R-:W-:Y:S05]  /*93c0*/  BSYNC B0 ;  /* 0x0000000000007941 */ /* 0x000fea0003800000 */
.L_x_228:
[----:B------:R-:W-:Y:S05]  /*93d0*/  BRA `(.L_x_230) ;  /* 0xfffffff400ac7947 */ /* 0x000fea000383ffff */
.L_x_212:
[----:B0-----:R0:W1:Y:S02]  /*93e0*/  SYNCS.PHASECHK.TRANS64.TRYWAIT P0, [R7+URZ], R2 ;  /* 0x00000002070075a7 */ /* 0x001064000800017f */
[----:B-1----:R-:W-:Y:S05]  /*93f0*/  @!P0 NANOSLEEP.SYNCS 0x989680 ;  /* 0x009896800000895d */ /* 0x002fea0003900000 */
[----:B------:R-:W1:Y:S02]  /*9400*/  @!P0 SYNCS.PHASECHK.TRANS64 P0, [R7+URZ], R2 ;  /* 0x00000002070085a7 */ /* 0x000e64000800007f */
[----:B-1----:R-:W-:Y:S05]  /*9410*/  @!P0 BRA `(.L_x_212) ;  /* 0xfffffffc00f08947 */ /* 0x002fea000383ffff */
[----:B------:R-:W-:Y:S05]  /*9420*/  BRA `(.L_x_231) ;  /* 0xfffffff400ec7947 */ /* 0x000fea000383ffff */
.L_x_213:
[----:B0-----:R0:W1:Y:S02]  /*9430*/  SYNCS.PHASECHK.TRANS64.TRYWAIT P0, [R9+URZ], R4 ;  /* 0x00000004090075a7 */ /* 0x001064000800017f */
[----:B-1----:R-:W-:Y:S05]  /*9440*/  @!P0 NANOSLEEP.SYNCS 0x989680 ;  /* 0x009896800000895d */ /* 0x002fea0003900000 */
[----:B------:R-:W1:Y:S02]  /*9450*/  @!P0 SYNCS.PHASECHK.TRANS64 P0, [R9+URZ], R4 ;  /* 0x00000004090085a7 */ /* 0x000e64000800007f */
[----:B-1----:R-:W-:Y:S05]  /*9460*/  @!P0 BRA `(.L_x_213) ;  /* 0xfffffffc00f08947 */ /* 0x002fea000383ffff */
[----:B------:R-:W-:Y:S05]  /*9470*/  BRA `(.L_x_232) ;  /* 0xfffffff400fc7947 */ /* 0x000fea000383ffff */
.L_x_214:
[----:B0-----:R0:W1:Y:S02]  /*9480*/  SYNCS.PHASECHK.TRANS64.TRYWAIT P0, [R6+URZ], R5 ;  /* 0x00000005060075a7 */ /* 0x001064000800017f */
[----:B-1----:R-:W-:Y:S05]  /*9490*/  @!P0 NANOSLEEP.SYNCS 0x989680 ;  /* 0x009896800000895d */ /* 0x002fea0003900000 */
[----:B------:R-:W1:Y:S02]  /*94a0*/  @!P0 SYNCS.PHASECHK.TRANS64 P0, [R6+URZ], R5 ;  /* 0x00000005060085a7 */ /* 0x000e64000800007f */
[----:B-1----:R-:W-:Y:S05]  /*94b0*/  @!P0 BRA `(.L_x_214) ;  /* 0xfffffffc00f08947 */ /* 0x002fea000383ffff */
[----:B------:R-:W-:Y:S05]  /*94c0*/  BRA `(.L_x_233) ;  /* 0xfffffff8000c7947 */ /* 0x000fea000383ffff */
.L_x_215:
[----:B0-----:R0:W1:Y:S02]  /*94d0*/  SYNCS.PHASECHK.TRANS64.TRYWAIT P0, [R9+URZ], R4 ;  /* 0x00000004090075a7 */ /* 0x001064000800017f */
[----:B-1----:R-:W-:Y:S05]  /*94e0*/  @!P0 NANOSLEEP.SYNCS 0x989680 ;  /* 0x009896800000895d */ /* 0x002fea0003900000 */
[----:B------:R-:W1:Y:S02]  /*94f0*/  @!P0 SYNCS.PHASECHK.TRANS64 P0, [R9+URZ], R4 ;  /* 0x00000004090085a7 */ /* 0x000e64000800007f */
[----:B-1----:R-:W-:Y:S05]  /*9500*/  @!P0 BRA `(.L_x_215) ;  /* 0xfffffffc00f08947 */ /* 0x002fea000383ffff */
[----:B------:R-:W-:Y:S05]  /*9510*/  BRA `(.L_x_234) ;  /* 0xfffffff8001c7947 */ /* 0x000fea000383ffff */
.L_x_216:
[----:B0-----:R0:W1:Y:S02]  /*9520*/  SYNCS.PHASECHK.TRANS64.TRYWAIT P0, [R6+URZ], R5 ;  /* 0x00000005060075a7 */ /* 0x001064000800017f */
[----:B-1----:R-:W-:Y:S05]  /*9530*/  @!P0 NANOSLEEP.SYNCS 0x989680 ;  /* 0x009896800000895d */ /* 0x002fea0003900000 */
[----:B------:R-:W1:Y:S02]  /*9540*/  @!P0 SYNCS.PHASECHK.TRANS64 P0, [R6+URZ], R5 ;  /* 0x00000005060085a7 */ /* 0x000e64000800007f */
[----:B-1----:R-:W-:Y:S05]  /*9550*/  @!P0 BRA `(.L_x_216) ;  /* 0xfffffffc00f08947 */ /* 0x002fea000383ffff */
[----:B------:R-:W-:Y:S05]  /*9560*/  BRA `(.L_x_235) ;  /* 0xfffffff8002c7947 */ /* 0x000fea000383ffff */
.L_x_217:
[----:B0-----:R0:W1:Y:S02]  /*9570*/  SYNCS.PHASECHK.TRANS64.TRYWAIT P0, [R9+URZ], R4 ;  /* 0x00000004090075a7 */ /* 0x001064000800017f */
[----:B-1----:R-:W-:Y:S05]  /*9580*/  @!P0 NANOSLEEP.SYNCS 0x989680 ;  /* 0x009896800000895d */ /* 0x002fea0003900000 */
[----:B------:R-:W1:Y:S02]  /*9590*/  @!P0 SYNCS.PHASECHK.TRANS64 P0, [R9+URZ], R4 ;  /* 0x00000004090085a7 */ /* 0x000e64000800007f */
[----:B-1----:R-:W-:Y:S05]  /*95a0*/  @!P0 BRA `(.L_x_217) ;  /* 0xfffffffc00f08947 */ /* 0x002fea000383ffff */
[----:B------:R-:W-:Y:S05]  /*95b0*/  BRA `(.L_x_236) ;  /* 0xfffffff8003c7947 */ /* 0x000fea000383ffff */
.L_x_218:
[----:B0-----:R0:W1:Y:S02]  /*95c0*/  SYNCS.PHASECHK.TRANS64.TRYWAIT P0, [R6+URZ], R5 ;  /* 0x00000005060075a7 */ /* 0x001064000800017f */
[----:B-1----:R-:W-:Y:S05]  /*95d0*/  @!P0 NANOSLEEP.SYNCS 0x989680 ;  /* 0x009896800000895d */ /* 0x002fea0003900000 */
[----:B------:R-:W1:Y:S02]  /*95e0*/  @!P0 SYNCS.PHASECHK.TRANS64 P0, [R6+URZ], R5 ;  /* 0x00000005060085a7 */ /* 0x000e64000800007f */
[----:B-1----:R-:W-:Y:S05]  /*95f0*/  @!P0 BRA `(.L_x_218) ;  /* 0xfffffffc00f08947 */ /* 0x002fea000383ffff */
[----:B------:R-:W-:Y:S05]  /*9600*/  BRA `(.L_x_237) ;  /* 0xfffffff8004c7947 */ /* 0x000fea000383ffff */
.L_x_219:
[----:B0-----:R0:W1:Y:S02]  /*9610*/  SYNCS.PHASECHK.TRANS64.TRYWAIT P0, [R9+URZ], R4 ;  /* 0x00000004090075a7 */ /* 0x001064000800017f */
[----:B-1----:R-:W-:Y:S05]  /*9620*/  @!P0 NANOSLEEP.SYNCS 0x989680 ;  /* 0x009896800000895d */ /* 0x002fea0003900000 */
[----:B------:R-:W1:Y:S02]  /*9630*/  @!P0 SYNCS.PHASECHK.TRANS64 P0, [R9+URZ], R4 ;  /* 0x00000004090085a7 */ /* 0x000e64000800007f */
[----:B-1----:R-:W-:Y:S05]  /*9640*/  @!P0 BRA `(.L_x_219) ;  /* 0xfffffffc00f08947 */ /* 0x002fea000383ffff */
[----:B------:R-:W-:Y:S05]  /*9650*/  BRA `(.L_x_238) ;  /* 0xfffffff8005c7947 */ /* 0x000fea000383ffff */
.L_x_220:
[----:B0-----:R0:W1:Y:S02]  /*9660*/  SYNCS.PHASECHK.TRANS64.TRYWAIT P0, [R6+URZ], R5 ;  /* 0x00000005060075a7 */ /* 0x001064000800017f */
[----:B-1----:R-:W-:Y:S05]  /*9670*/  @!P0 NANOSLEEP.SYNCS 0x989680 ;  /* 0x009896800000895d */ /* 0x002fea0003900000 */
[----:B------:R-:W1:Y:S02]  /*9680*/  @!P0 SYNCS.PHASECHK.TRANS64 P0, [R6+URZ], R5 ;  /* 0x00000005060085a7 */ /* 0x000e64000800007f */
[----:B-1----:R-:W-:Y:S05]  /*9690*/  @!P0 BRA `(.L_x_220) ;  /* 0xfffffffc00f08947 */ /* 0x002fea000383ffff */
[----:B------:R-:W-:Y:S05]  /*96a0*/  BRA `(.L_x_239) ;  /* 0xfffffff8006c7947 */ /* 0x000fea000383ffff */
.L_x_221:
[----:B0-----:R0:W1:Y:S02]  /*96b0*/  SYNCS.PHASECHK.TRANS64.TRYWAIT P0, [R9+URZ], R4 ;  /* 0x00000004090075a7 */ /* 0x001064000800017f */
[----:B-1----:R-:W-:Y:S05]  /*96c0*/  @!P0 NANOSLEEP.SYNCS 0x989680 ;  /* 0x009896800000895d */ /* 0x002fea0003900000 */
[----:B------:R-:W1:Y:S02]  /*96d0*/  @!P0 SYNCS.PHASECHK.TRANS64 P0, [R9+URZ], R4 ;  /* 0x00000004090085a7 */ /* 0x000e64000800007f */
[----:B-1----:R-:W-:Y:S05]  /*96e0*/  @!P0 BRA `(.L_x_221) ;  /* 0xfffffffc00f08947 */ /* 0x002fea000383ffff */
[----:B------:R-:W-:Y:S05]  /*96f0*/  BRA `(.L_x_240) ;  /* 0xfffffff8007c7947 */ /* 0x000fea000383ffff */
.L_x_222:
[----:B-1----:R1:W2:Y:S02]  /*9700*/  SYNCS.PHASECHK.TRANS64.TRYWAIT P0, [R6+URZ], R5 ;  /* 0x00000005060075a7 */ /* 0x0022a4000800017f */
[----:B--2---:R-:W-:Y:S05]  /*9710*/  @!P0 NANOSLEEP.SYNCS 0x989680 ;  /* 0x009896800000895d */ /* 0x004fea0003900000 */
[----:B------:R-:W2:Y:S02]  /*9720*/  @!P0 SYNCS.PHASECHK.TRANS64 P0, [R6+URZ], R5 ;  /* 0x00000005060085a7 */ /* 0x000ea4000800007f */
[----:B--2---:R-:W-:Y:S05]  /*9730*/  @!P0 BRA `(.L_x_222) ;  /* 0xfffffffc00f08947 */ /* 0x004fea000383ffff */
[----:B------:R-:W-:Y:S05]  /*9740*/  BRA `(.L_x_241) ;  /* 0xfffffff800847947 */ /* 0x000fea000383ffff */
.L_x_242:
[----:B------:R-:W-:-:S00]  /*9750*/  BRA `(.L_x_242) ;  /* 0xfffffffc00fc7947 */ /* 0x000fc0000383ffff */
[----:B------:R-:W-:-:S00]  /*9760*/  NOP ;  /* 0x0000000000007918 */ /* 0x000fc00000000000 */
        /* <DEDUP_REMOVED lines=9> */
.L_x_243:


//--------------------- .nv.global.init           --------------------------
	.section	.nv.global.init,"aw",@progbits
.nv.global.init:
	.type		$str$22,@object
	.size		$str$22,($str$23 - $str$22)
$str$22:
        /*0000*/ 	.byte	0x6b, 0x5f, 0x74, 0x69, 0x6c, 0x65, 0x5f, 0x63, 0x6f, 0x75, 0x6e, 0x74, 0x20, 0x3e, 0x3d, 0x20
        /*0010*/ 	.byte	0x31, 0x00
	.type		$str$23,@object
	.size		$str$23,(__unnamed_1 - $str$23)
$str$23:
        /*0012*/ 	.byte	0x2f, 0x74, 0x6d, 0x70, 0x2f, 0x63, 0x75, 0x74, 0x6c, 0x61, 0x73, 0x73, 0x5f, 0x73, 0x77, 0x65
        /*0022*/ 	.byte	0x65, 0x70, 0x5f, 0x73, 0x72, 0x63, 0x2f, 0x69, 0x6e, 0x63, 0x6c, 0x75, 0x64, 0x65, 0x2f, 0x63
        /*0032*/ 	.byte	0x75, 0x74, 0x6c, 0x61, 0x73, 0x73, 0x2f, 0x67, 0x65, 0x6d, 0x6d, 0x2f, 0x63, 0x6f, 0x6c, 0x6c
        /*0042*/ 	.byte	0x65, 0x63, 0x74, 0x69, 0x76, 0x65, 0x2f, 0x73, 0x6d, 0x39, 0x30, 0x5f, 0x6d, 0x6d, 0x61, 0x5f
        /*0052*/ 	.byte	0x74, 0x6d, 0x61, 0x5f, 0x67, 0x6d, 0x6d, 0x61, 0x5f, 0x73, 0x73, 0x5f, 0x77, 0x61, 0x72, 0x70
        /*0062*/ 	.byte	0x73, 0x70, 0x65, 0x63, 0x69, 0x61, 0x6c, 0x69, 0x7a, 0x65, 0x64, 0x2e, 0x68, 0x70, 0x70, 0x00
	.type		__unnamed_1,@object
	.size		__unnamed_1,(.L_0 - __unnamed_1)
__unnamed_1:
        /*0072*/ 	.byte	0x76, 0x6f, 0x69, 0x64, 0x20, 0x63, 0x75, 0x74, 0x6c, 0x61, 0x73, 0x73, 0x3a, 0x3a, 0x67, 0x65
        /* <DEDUP_REMOVED lines=179> */
        /*0bb2*/ 	.byte	0x3a, 0x69, 0x64, 0x65, 0x6e, 0x74, 0x69, 0x74, 0x79, 0x5d, 0x00
.L_0:


//--------------------- .nv.shared._ZN7cutlass13device_kernelINS_4gemm6kernel13GemmUniversalIN4cute5tupleIJiiiiEEENS1_10collective13CollectiveMmaINS1_34MainloopSm90TmaGmmaWarpSpecializedILi12ENS5_IJNS4_1CILi1EEESB_SB_EEENS1_35KernelTmaWarpSpecializedCooperativeEEENS5_IJNSA_ILi128EEENSA_ILi160EEENSA_ILi32EEEEEENS_6half_tENS5_IJlSB_lEEESJ_SK_NS4_8TiledMMAINS4_8MMA_AtomIJNS4_4SM904GMMA25MMA_64x32x16_F32F16F16_SSILNSO_5MajorE0ELSQ_0ELNSO_7ScaleInE1ELSR_1EEEEEENS4_6LayoutINS5_IJNSA_ILi2EEESB_SB_EEENS5_IJSB_NSA_ILi0EEESX_EEEEENS5_IJNS4_10UnderscoreES10_S10_EEEEENS4_13SM90_TMA_LOADENS4_14ComposedLayoutINS4_7SwizzleILi2ELi4ELi3EEENS4_18smem_ptr_flag_bitsILi16EEENSU_INS5_IJNSA_ILi8EEESH_EEENS5_IJSH_SB_EEEEEEEvNS4_8identityES13_S1D_vS1E_EENS_8epilogue10collective6detail29Sm90TmaWarpSpecializedAdapterINS1H_15DefaultEpilogueISJ_SK_SK_NS1G_6thread17LinearCombinationISJ_Li1EffLNS1L_9ScaleType4KindE0ELNS_15FloatRoundStyleE2ESJ_EENS1_15EpilogueDefaultEEEEEvvEEEEvNT_6ParamsE --------------------------
	.section	.nv.shared._ZN7cutlass13device_kernelINS_4gemm6kernel13GemmUniversalIN4cute5tupleIJiiiiEEENS1_10collective13CollectiveMmaINS1_34MainloopSm90TmaGmmaWarpSpecializedILi12ENS5_IJNS4_1CILi1EEESB_SB_EEENS1_35KernelTmaWarpSpecializedCooperativeEEENS5_IJNSA_ILi128EEENSA_ILi160EEENSA_ILi32EEEEEENS_6half_tENS5_IJlSB_lEEESJ_SK_NS4_8TiledMMAINS4_8MMA_AtomIJNS4_4SM904GMMA25MMA_64x32x16_F32F16F16_SSILNSO_5MajorE0ELSQ_0ELNSO_7ScaleInE1ELSR_1EEEEEENS4_6LayoutINS5_IJNSA_ILi2EEESB_SB_EEENS5_IJSB_NSA_ILi0EEESX_EEEEENS5_IJNS4_10UnderscoreES10_S10_EEEEENS4_13SM90_TMA_LOADENS4_14ComposedLayoutINS4_7SwizzleILi2ELi4ELi3EEENS4_18smem_ptr_flag_bitsILi16EEENSU_INS5_IJNSA_ILi8EEESH_EEENS5_IJSH_SB_EEEEEEEvNS4_8identityES13_S1D_vS1E_EENS_8epilogue10collective6detail29Sm90TmaWarpSpecializedAdapterINS1H_15DefaultEpilogueISJ_SK_SK_NS1G_6thread17LinearCombinationISJ_Li1EffLNS1L_9ScaleType4KindE0ELNS_15FloatRoundStyleE2ESJ_EENS1_15EpilogueDefaultEEEEEvvEEEEvNT_6ParamsE,"aw",@nobits
	.sectionflags	@""
	.align	16
	.zero		1024


//--------------------- .nv.shared.reserved.0     --------------------------
	.section	.nv.shared.reserved.0,"aw",@nobits
	.weak		__nv_reservedSMEM_offset_0_alias
	.size		__nv_reservedSMEM_offset_0_alias, 0, 0
	.other		__nv_reservedSMEM_offset_0_alias,@"STO_CUDA_RESERVED_SHARED STV_DEFAULT"
__nv_reservedSMEM_offset_0_alias:
	.zero		0


//--------------------- .nv.global                --------------------------
	.section	.nv.global,"aw",@nobits
.nv.global:
	.type		_ZN40_INTERNAL_3edaa110_4_k_cu_a2f45d1a_186204cute1_E,@object
	.size		_ZN40_INTERNAL_3edaa110_4_k_cu_a2f45d1a_186204cute1_E,(_ZN40_INTERNAL_3edaa110_4_k_cu_a2f45d1a_186204cuda3std3__45__cpo6cbeginE - _ZN40_INTERNAL_3edaa110_4_k_cu_a2f45d1a_186204cute1_E)
_ZN40_INTERNAL_3edaa110_4_k_cu_a2f45d1a_186204cute1_E:
	.zero		1
	.type		_ZN40_INTERNAL_3edaa110_4_k_cu_a2f45d1a_186204cuda3std3__45__cpo6cbeginE,@object
	.size		_ZN40_INTERNAL_3edaa110_4_k_cu_a2f45d1a_186204cuda3std3__45__cpo6cbeginE,(_ZN40_INTERNAL_3edaa110_4_k_cu_a2f45d1a_186204cuda3std3__48in_placeE - _ZN40_INTERNAL_3edaa110_4_k_cu_a2f45d1a_186204cuda3std3__45__cpo6cbeginE)
_ZN40_INTERNAL_3edaa110_4_k_cu_a2f45d1a_186204cuda3std3__45__cpo6cbeginE:
	.zero		1
	.type		_ZN40_INTERNAL_3edaa110_4_k_cu_a2f45d1a_186204cuda3std3__48in_placeE,@object
	.size		_ZN40_INTERNAL_3edaa110_4_k_cu_a2f45d1a_186204cuda3std3__48in_placeE,(_ZN40_INTERNAL_3edaa110_4_k_cu_a2f45d1a_186204cuda3std6ranges3__45__cpo9iter_moveE - _ZN40_INTERNAL_3edaa110_4_k_cu_a2f45d1a_186204cuda3std3__48in_placeE)
_ZN40_INTERNAL_3edaa110_4_k_cu_a2f45d1a_186204cuda3std3__48in_placeE:
	.zero		1
	.type		_ZN40_INTERNAL_3edaa110_4_k_cu_a2f45d1a_186204cuda3std6ranges3__45__cpo9iter_moveE,@object
	.size		_ZN40_INTERNAL_3edaa110_4_k_cu_a2f45d1a_186204cuda3std6ranges3__45__cpo9iter_moveE,(_ZN40_INTERNAL_3edaa110_4_k_cu_a2f45d1a_186204cuda3std3__45__cpo5beginE - _ZN40_INTERNAL_3edaa110_4_k_cu_a2f45d1a_186204cuda3std6ranges3__45__cpo9iter_moveE)
_ZN40_INTERNAL_3edaa110_4_k_cu_a2f45d1a_186204cuda3std6ranges3__45__cpo9iter_moveE:
	.zero		1
	.type		_ZN40_INTERNAL_3edaa110_4_k_cu_a2f45d1a_186204cuda3std3__45__cpo5beginE,@object
	.size		_ZN40_INTERNAL_3edaa110_4_k_cu_a2f45d1a_186204cuda3std3__45__cpo5beginE,(_ZN40_INTERNAL_3edaa110_4_k_cu_a2f45d1a_186204cuda3std3__442_GLOBAL__N__3edaa110_4_k_cu_a2f45d1a_186206ignoreE - _ZN40_INTERNAL_3edaa110_4_k_cu_a2f45d1a_186204cuda3std3__45__cpo5beginE)
_ZN40_INTERNAL_3edaa110_4_k_cu_a2f45d1a_186204cuda3std3__45__cpo5beginE:
	.zero		1
	.type		_ZN40_INTERNAL_3edaa110_4_k_cu_a2f45d1a_186204cuda3std3__442_GLOBAL__N__3edaa110_4_k_cu_a2f45d1a_186206ignoreE,@object
	.size		_ZN40_INTERNAL_3edaa110_4_k_cu_a2f45d1a_186204cuda3std3__442_GLOBAL__N__3edaa110_4_k_cu_a2f45d1a_186206ignoreE,(_ZN40_INTERNAL_3edaa110_4_k_cu_a2f45d1a_186204cute7productE - _ZN40_INTERNAL_3edaa110_4_k_cu_a2f45d1a_186204cuda3std3__442_GLOBAL__N__3edaa110_4_k_cu_a2f45d1a_186206ignoreE)
_ZN40_INTERNAL_3edaa110_4_k_cu_a2f45d1a_186204cuda3std3__442_GLOBAL__N__3edaa110_4_k_cu_a2f45d1a_186206ignoreE:
	.zero		1
	.type		_ZN40_INTERNAL_3edaa110_4_k_cu_a2f45d1a_186204cute7productE,@object
	.size		_ZN40_INTERNAL_3edaa110_4_k_cu_a2f45d1a_186204cute7productE,(_ZN40_INTERNAL_3edaa110_4_k_cu_a2f45d1a_186204cuda3std3__45__cpo3endE - _ZN40_INTERNAL_3edaa110_4_k_cu_a2f45d1a_186204cute7productE)
_ZN40_INTERNAL_3edaa110_4_k_cu_a2f45d1a_186204cute7productE:
	.zero		1
	.type		_ZN40_INTERNAL_3edaa110_4_k_cu_a2f45d1a_186204cuda3std3__45__cpo3endE,@object
	.size		_ZN40_INTERNAL_3edaa110_4_k_cu_a2f45d1a_186204cuda3std3__45__cpo3endE,(_ZN40_INTERNAL_3edaa110_4_k_cu_a2f45d1a_186204cuda3std3__419piecewise_constructE - _ZN40_INTERNAL_3edaa110_4_k_cu_a2f45d1a_186204cuda3std3__45__cpo3endE)
_ZN40_INTERNAL_3edaa110_4_k_cu_a2f45d1a_186204cuda3std3__45__cpo3endE:
	.zero		1
	.type		_ZN40_INTERNAL_3edaa110_4_k_cu_a2f45d1a_186204cuda3std3__419piecewise_constructE,@object
	.size		_ZN40_INTERNAL_3edaa110_4_k_cu_a2f45d1a_186204cuda3std3__419piecewise_constructE,(_ZN40_INTERNAL_3edaa110_4_k_cu_a2f45d1a_186204cuda3std3__45__cpo4cendE - _ZN40_INTERNAL_3edaa110_4_k_cu_a2f45d1a_186204cuda3std3__419piecewise_constructE)
_ZN40_INTERNAL_3edaa110_4_k_cu_a2f45d1a_186204cuda3std3__419piecewise_constructE:
	.zero		1
	.type		_ZN40_INTERNAL_3edaa110_4_k_cu_a2f45d1a_186204cuda3std3__45__cpo4cendE,@object
	.size		_ZN40_INTERNAL_3edaa110_4_k_cu_a2f45d1a_186204cuda3std3__45__cpo4cendE,(_ZN40_INTERNAL_3edaa110_4_k_cu_a2f45d1a_186204cuda3std6ranges3__45__cpo4swapE - _ZN40_INTERNAL_3edaa110_4_k_cu_a2f45d1a_186204cuda3std3__45__cpo4cendE)
_ZN40_INTERNAL_3edaa110_4_k_cu_a2f45d1a_186204cuda3std3__45__cpo4cendE:
	.zero		1
	.type		_ZN40_INTERNAL_3edaa110_4_k_cu_a2f45d1a_186204cuda3std6ranges3__45__cpo4swapE,@object
	.size		_ZN40_INTERNAL_3edaa110_4_k_cu_a2f45d1a_186204cuda3std6ranges3__45__cpo4swapE,(.L_8 - _ZN40_INTERNAL_3edaa110_4_k_cu_a2f45d1a_186204cuda3std6ranges3__45__cpo4swapE)
_ZN40_INTERNAL_3edaa110_4_k_cu_a2f45d1a_186204cuda3std6ranges3__45__cpo4swapE:
	.zero		1
.L_8:


//--------------------- .nv.constant0._ZN7cutlass13device_kernelINS_4gemm6kernel13GemmUniversalIN4cute5tupleIJiiiiEEENS1_10collective13CollectiveMmaINS1_34MainloopSm90TmaGmmaWarpSpecializedILi12ENS5_IJNS4_1CILi1EEESB_SB_EEENS1_35KernelTmaWarpSpecializedCooperativeEEENS5_IJNSA_ILi128EEENSA_ILi160EEENSA_ILi32EEEEEENS_6half_tENS5_IJlSB_lEEESJ_SK_NS4_8TiledMMAINS4_8MMA_AtomIJNS4_4SM904GMMA25MMA_64x32x16_F32F16F16_SSILNSO_5MajorE0ELSQ_0ELNSO_7ScaleInE1ELSR_1EEEEEENS4_6LayoutINS5_IJNSA_ILi2EEESB_SB_EEENS5_IJSB_NSA_ILi0EEESX_EEEEENS5_IJNS4_10UnderscoreES10_S10_EEEEENS4_13SM90_TMA_LOADENS4_14ComposedLayoutINS4_7SwizzleILi2ELi4ELi3EEENS4_18smem_ptr_flag_bitsILi16EEENSU_INS5_IJNSA_ILi8EEESH_EEENS5_IJSH_SB_EEEEEEEvNS4_8identityES13_S1D_vS1E_EENS_8epilogue10collective6detail29Sm90TmaWarpSpecializedAdapterINS1H_15DefaultEpilogueISJ_SK_SK_NS1G_6thread17LinearCombinationISJ_Li1EffLNS1L_9ScaleType4KindE0ELNS_15FloatRoundStyleE2ESJ_EENS1_15EpilogueDefaultEEEEEvvEEEEvNT_6ParamsE --------------------------
	.section	.nv.constant0._ZN7cutlass13device_kernelINS_4gemm6kernel13GemmUniversalIN4cute5tupleIJiiiiEEENS1_10collective13CollectiveMmaINS1_34MainloopSm90TmaGmmaWarpSpecializedILi12ENS5_IJNS4_1CILi1EEESB_SB_EEENS1_35KernelTmaWarpSpecializedCooperativeEEENS5_IJNSA_ILi128EEENSA_ILi160EEENSA_ILi32EEEEEENS_6half_tENS5_IJlSB_lEEESJ_SK_NS4_8TiledMMAINS4_8MMA_AtomIJNS4_4SM904GMMA25MMA_64x32x16_F32F16F16_SSILNSO_5MajorE0ELSQ_0ELNSO_7ScaleInE1ELSR_1EEEEEENS4_6LayoutINS5_IJNSA_ILi2EEESB_SB_EEENS5_IJSB_NSA_ILi0EEESX_EEEEENS5_IJNS4_10UnderscoreES10_S10_EEEEENS4_13SM90_TMA_LOADENS4_14ComposedLayoutINS4_7SwizzleILi2ELi4ELi3EEENS4_18smem_ptr_flag_bitsILi16EEENSU_INS5_IJNSA_ILi8EEESH_EEENS5_IJSH_SB_EEEEEEEvNS4_8identityES13_S1D_vS1E_EENS_8epilogue10collective6detail29Sm90TmaWarpSpecializedAdapterINS1H_15DefaultEpilogueISJ_SK_SK_NS1G_6thread17LinearCombinationISJ_Li1EffLNS1L_9ScaleType4KindE0ELNS_15FloatRoundStyleE2ESJ_EENS1_15EpilogueDefaultEEEEEvvEEEEvNT_6ParamsE,"a",@progbits
	.sectionflags	@""
	.align	4
.nv.constant0._ZN7cutlass13device_kernelINS_4gemm6kernel13GemmUniversalIN4cute5tupleIJiiiiEEENS1_10collective13CollectiveMmaINS1_34MainloopSm90TmaGmmaWarpSpecializedILi12ENS5_IJNS4_1CILi1EEESB_SB_EEENS1_35KernelTmaWarpSpecializedCooperativeEEENS5_IJNSA_ILi128EEENSA_ILi160EEENSA_ILi32EEEEEENS_6half_tENS5_IJlSB_lEEESJ_SK_NS4_8TiledMMAINS4_8MMA_AtomIJNS4_4SM904GMMA25MMA_64x32x16_F32F16F16_SSILNSO_5MajorE0ELSQ_0ELNSO_7ScaleInE1ELSR_1EEEEEENS4_6LayoutINS5_IJNSA_ILi2EEESB_SB_EEENS5_IJSB_NSA_ILi0EEESX_EEEEENS5_IJNS4_10UnderscoreES10_S10_EEEEENS4_13SM90_TMA_LOADENS4_14ComposedLayoutINS4_7SwizzleILi2ELi4ELi3EEENS4_18smem_ptr_flag_bitsILi16EEENSU_INS5_IJNSA_ILi8EEESH_EEENS5_IJSH_SB_EEEEEEEvNS4_8identityES13_S1D_vS1E_EENS_8epilogue10collective6detail29Sm90TmaWarpSpecializedAdapterINS1H_15DefaultEpilogueISJ_SK_SK_NS1G_6thread17LinearCombinationISJ_Li1EffLNS1L_9ScaleType4KindE0ELNS_15FloatRoundStyleE2ESJ_EENS1_15EpilogueDefaultEEEEEvvEEEEvNT_6ParamsE:
	.zero		1664


//--------------------- SYMBOLS --------------------------

	.type		.nv.reservedSmem.offset0,@object
	.size		.nv.reservedSmem.offset0,0x4
	.type		__assertfail,@function
